//
// Generated by NVIDIA NVVM Compiler
//
// Compiler Build ID: CL-36424714
// Cuda compilation tools, release 13.0, V13.0.88
// Based on NVVM 20.0.0
//

.version 9.0
.target sm_100
.address_size 64

	// .globl	_Z10gpu_mmultiPfS_S_lll
.extern .func  (.param .b32 func_retval0) vprintf
(
	.param .b64 vprintf_param_0,
	.param .b64 vprintf_param_1
)
;
.global .align 1 .b8 $str[33] = {89, 111, 117, 32, 109, 117, 116, 108, 105, 112, 108, 105, 99, 97, 116, 105, 111, 110, 32, 100, 111, 101, 115, 110, 39, 116, 32, 119, 111, 114, 107, 10};

.visible .entry _Z10gpu_mmultiPfS_S_lll(
	.param .u64 .ptr .align 1 _Z10gpu_mmultiPfS_S_lll_param_0,
	.param .u64 .ptr .align 1 _Z10gpu_mmultiPfS_S_lll_param_1,
	.param .u64 .ptr .align 1 _Z10gpu_mmultiPfS_S_lll_param_2,
	.param .u64 _Z10gpu_mmultiPfS_S_lll_param_3,
	.param .u64 _Z10gpu_mmultiPfS_S_lll_param_4,
	.param .u64 _Z10gpu_mmultiPfS_S_lll_param_5
)
{
	.reg .pred 	%p<26>;
	.reg .b32 	%r<7>;
	.reg .b32 	%f<67>;
	.reg .b64 	%rd<117>;

	ld.param.u64 	%rd45, [_Z10gpu_mmultiPfS_S_lll_param_0];
	ld.param.u64 	%rd46, [_Z10gpu_mmultiPfS_S_lll_param_1];
	ld.param.u64 	%rd47, [_Z10gpu_mmultiPfS_S_lll_param_2];
	ld.param.u64 	%rd43, [_Z10gpu_mmultiPfS_S_lll_param_3];
	ld.param.u64 	%rd44, [_Z10gpu_mmultiPfS_S_lll_param_4];
	cvta.to.global.u64 	%rd1, %rd46;
	cvta.to.global.u64 	%rd2, %rd47;
	cvta.to.global.u64 	%rd3, %rd45;
	setp.ne.s64 	%p1, %rd47, 0;
	setp.ne.s64 	%p2, %rd46, 0;
	and.pred  	%p3, %p2, %p1;
	setp.ne.s64 	%p4, %rd45, 0;
	and.pred  	%p5, %p4, %p3;
	@%p5 bra 	$L__BB0_2;
	mov.u64 	%rd48, $str;
	cvta.global.u64 	%rd49, %rd48;
	{ // callseq 0, 0
	.param .b64 param0;
	st.param.b64 	[param0], %rd49;
	.param .b64 param1;
	st.param.b64 	[param1], 0;
	.param .b32 retval0;
	call.uni (retval0), 
	vprintf, 
	(
	param0, 
	param1
	);
	ld.param.b32 	%r1, [retval0];
	} // callseq 0
$L__BB0_2:
	setp.lt.s64 	%p6, %rd43, 1;
	@%p6 bra 	$L__BB0_32;
	setp.lt.s64 	%p7, %rd44, 1;
	@%p7 bra 	$L__BB0_19;
	add.s64 	%rd4, %rd44, -1;
	and.b64  	%rd5, %rd44, 7;
	and.b64  	%rd6, %rd44, 3;
	and.b64  	%rd7, %rd44, 9223372036854775800;
	shl.b64 	%rd8, %rd44, 5;
	shl.b64 	%rd9, %rd44, 2;
	mov.b64 	%rd104, 0;
$L__BB0_5:
	mul.lo.s64 	%rd11, %rd104, %rd44;
	mov.b64 	%rd105, 0;
$L__BB0_6:
	setp.lt.u64 	%p16, %rd4, 7;
	mov.f32 	%f66, 0f00000000;
	mov.b64 	%rd110, 0;
	@%p16 bra 	$L__BB0_9;
	mad.lo.s64 	%rd68, %rd9, %rd104, %rd2;
	add.s64 	%rd106, %rd68, 16;
	shl.b64 	%rd69, %rd105, 2;
	add.s64 	%rd107, %rd1, %rd69;
	mov.f32 	%f66, 0f00000000;
	mov.u64 	%rd108, %rd7;
$L__BB0_8:
	.pragma "nounroll";
	ld.global.f32 	%f16, [%rd106+-16];
	ld.global.f32 	%f17, [%rd107];
	fma.rn.f32 	%f18, %f16, %f17, %f66;
	ld.global.f32 	%f19, [%rd106+-12];
	add.s64 	%rd70, %rd107, %rd9;
	ld.global.f32 	%f20, [%rd70];
	fma.rn.f32 	%f21, %f19, %f20, %f18;
	ld.global.f32 	%f22, [%rd106+-8];
	add.s64 	%rd71, %rd70, %rd9;
	ld.global.f32 	%f23, [%rd71];
	fma.rn.f32 	%f24, %f22, %f23, %f21;
	ld.global.f32 	%f25, [%rd106+-4];
	add.s64 	%rd72, %rd71, %rd9;
	ld.global.f32 	%f26, [%rd72];
	fma.rn.f32 	%f27, %f25, %f26, %f24;
	ld.global.f32 	%f28, [%rd106];
	add.s64 	%rd73, %rd72, %rd9;
	ld.global.f32 	%f29, [%rd73];
	fma.rn.f32 	%f30, %f28, %f29, %f27;
	ld.global.f32 	%f31, [%rd106+4];
	add.s64 	%rd74, %rd73, %rd9;
	ld.global.f32 	%f32, [%rd74];
	fma.rn.f32 	%f33, %f31, %f32, %f30;
	ld.global.f32 	%f34, [%rd106+8];
	add.s64 	%rd75, %rd74, %rd9;
	ld.global.f32 	%f35, [%rd75];
	fma.rn.f32 	%f36, %f34, %f35, %f33;
	ld.global.f32 	%f37, [%rd106+12];
	add.s64 	%rd76, %rd75, %rd9;
	ld.global.f32 	%f38, [%rd76];
	fma.rn.f32 	%f66, %f37, %f38, %f36;
	add.s64 	%rd108, %rd108, -8;
	add.s64 	%rd107, %rd107, %rd8;
	add.s64 	%rd106, %rd106, 32;
	setp.ne.s64 	%p17, %rd108, 0;
	mov.u64 	%rd110, %rd7;
	@%p17 bra 	$L__BB0_8;
$L__BB0_9:
	setp.eq.s64 	%p18, %rd5, 0;
	@%p18 bra 	$L__BB0_17;
	add.s64 	%rd77, %rd5, -1;
	setp.lt.u64 	%p19, %rd77, 3;
	@%p19 bra 	$L__BB0_12;
	add.s64 	%rd78, %rd110, %rd11;
	shl.b64 	%rd79, %rd78, 2;
	add.s64 	%rd80, %rd2, %rd79;
	ld.global.f32 	%f40, [%rd80];
	mad.lo.s64 	%rd81, %rd110, %rd44, %rd105;
	shl.b64 	%rd82, %rd81, 2;
	add.s64 	%rd83, %rd1, %rd82;
	ld.global.f32 	%f41, [%rd83];
	fma.rn.f32 	%f42, %f40, %f41, %f66;
	ld.global.f32 	%f43, [%rd80+4];
	add.s64 	%rd84, %rd83, %rd9;
	ld.global.f32 	%f44, [%rd84];
	fma.rn.f32 	%f45, %f43, %f44, %f42;
	ld.global.f32 	%f46, [%rd80+8];
	add.s64 	%rd85, %rd84, %rd9;
	ld.global.f32 	%f47, [%rd85];
	fma.rn.f32 	%f48, %f46, %f47, %f45;
	ld.global.f32 	%f49, [%rd80+12];
	add.s64 	%rd86, %rd85, %rd9;
	ld.global.f32 	%f50, [%rd86];
	fma.rn.f32 	%f66, %f49, %f50, %f48;
	add.s64 	%rd110, %rd110, 4;
$L__BB0_12:
	setp.eq.s64 	%p20, %rd6, 0;
	@%p20 bra 	$L__BB0_17;
	setp.eq.s64 	%p21, %rd6, 1;
	@%p21 bra 	$L__BB0_15;
	add.s64 	%rd87, %rd110, %rd11;
	shl.b64 	%rd88, %rd87, 2;
	add.s64 	%rd89, %rd2, %rd88;
	ld.global.f32 	%f52, [%rd89];
	mad.lo.s64 	%rd90, %rd110, %rd44, %rd105;
	shl.b64 	%rd91, %rd90, 2;
	add.s64 	%rd92, %rd1, %rd91;
	ld.global.f32 	%f53, [%rd92];
	fma.rn.f32 	%f54, %f52, %f53, %f66;
	ld.global.f32 	%f55, [%rd89+4];
	add.s64 	%rd93, %rd92, %rd9;
	ld.global.f32 	%f56, [%rd93];
	fma.rn.f32 	%f66, %f55, %f56, %f54;
	add.s64 	%rd110, %rd110, 2;
$L__BB0_15:
	and.b64  	%rd94, %rd44, 1;
	setp.eq.b64 	%p22, %rd94, 1;
	not.pred 	%p23, %p22;
	@%p23 bra 	$L__BB0_17;
	add.s64 	%rd95, %rd110, %rd11;
	shl.b64 	%rd96, %rd95, 2;
	add.s64 	%rd97, %rd2, %rd96;
	ld.global.f32 	%f57, [%rd97];
	mad.lo.s64 	%rd98, %rd110, %rd44, %rd105;
	shl.b64 	%rd99, %rd98, 2;
	add.s64 	%rd100, %rd1, %rd99;
	ld.global.f32 	%f58, [%rd100];
	fma.rn.f32 	%f66, %f57, %f58, %f66;
$L__BB0_17:
	add.s64 	%rd101, %rd105, %rd11;
	shl.b64 	%rd102, %rd101, 2;
	add.s64 	%rd103, %rd3, %rd102;
	st.global.f32 	[%rd103], %f66;
	add.s64 	%rd105, %rd105, 1;
	setp.ne.s64 	%p24, %rd105, %rd43;
	@%p24 bra 	$L__BB0_6;
	add.s64 	%rd104, %rd104, 1;
	setp.eq.s64 	%p25, %rd104, %rd43;
	@%p25 bra 	$L__BB0_32;
	bra.uni 	$L__BB0_5;
$L__BB0_19:
	and.b64  	%rd28, %rd43, 7;
	add.s64 	%rd29, %rd28, -1;
	and.b64  	%rd30, %rd43, 3;
	and.b64  	%rd31, %rd43, 9223372036854775800;
	and.b64  	%rd32, %rd43, 1;
	mov.b64 	%rd112, 0;
$L__BB0_20:
	setp.lt.u64 	%p8, %rd43, 8;
	mul.lo.s64 	%rd34, %rd112, %rd44;
	mov.b64 	%rd115, 0;
	@%p8 bra 	$L__BB0_23;
	mov.b64 	%rd113, 0;
$L__BB0_22:
	.pragma "nounroll";
	add.s64 	%rd53, %rd113, %rd34;
	shl.b64 	%rd54, %rd53, 2;
	add.s64 	%rd55, %rd3, %rd54;
	mov.b32 	%r3, 0;
	st.global.u32 	[%rd55], %r3;
	st.global.u32 	[%rd55+4], %r3;
	st.global.u32 	[%rd55+8], %r3;
	st.global.u32 	[%rd55+12], %r3;
	st.global.u32 	[%rd55+16], %r3;
	st.global.u32 	[%rd55+20], %r3;
	st.global.u32 	[%rd55+24], %r3;
	st.global.u32 	[%rd55+28], %r3;
	add.s64 	%rd113, %rd113, 8;
	setp.ne.s64 	%p9, %rd113, %rd31;
	mov.u64 	%rd115, %rd31;
	@%p9 bra 	$L__BB0_22;
$L__BB0_23:
	setp.eq.s64 	%p10, %rd28, 0;
	@%p10 bra 	$L__BB0_31;
	setp.lt.u64 	%p11, %rd29, 3;
	@%p11 bra 	$L__BB0_26;
	add.s64 	%rd56, %rd115, %rd34;
	shl.b64 	%rd57, %rd56, 2;
	add.s64 	%rd58, %rd3, %rd57;
	mov.b32 	%r4, 0;
	st.global.u32 	[%rd58], %r4;
	st.global.u32 	[%rd58+4], %r4;
	st.global.u32 	[%rd58+8], %r4;
	st.global.u32 	[%rd58+12], %r4;
	add.s64 	%rd115, %rd115, 4;
$L__BB0_26:
	setp.eq.s64 	%p12, %rd30, 0;
	@%p12 bra 	$L__BB0_31;
	setp.eq.s64 	%p13, %rd30, 1;
	@%p13 bra 	$L__BB0_29;
	add.s64 	%rd59, %rd115, %rd34;
	shl.b64 	%rd60, %rd59, 2;
	add.s64 	%rd61, %rd3, %rd60;
	mov.b32 	%r5, 0;
	st.global.u32 	[%rd61], %r5;
	st.global.u32 	[%rd61+4], %r5;
	add.s64 	%rd115, %rd115, 2;
$L__BB0_29:
	setp.eq.s64 	%p14, %rd32, 0;
	@%p14 bra 	$L__BB0_31;
	add.s64 	%rd62, %rd115, %rd34;
	shl.b64 	%rd63, %rd62, 2;
	add.s64 	%rd64, %rd3, %rd63;
	mov.b32 	%r6, 0;
	st.global.u32 	[%rd64], %r6;
$L__BB0_31:
	add.s64 	%rd112, %rd112, 1;
	setp.ne.s64 	%p15, %rd112, %rd43;
	@%p15 bra 	$L__BB0_20;
$L__BB0_32:
	ret;

}


// ===== COMPILED SASS (sm_100) =====

	.target	sm_100

	.elftype	@"ET_EXEC"


//--------------------- .note.nv.tkinfo           --------------------------
	.section	.note.nv.tkinfo,"",@"SHT_NOTE"
	.sectionflags	@"SHF_NOTE_NV_TKINFO"
	.tkinfo
        /*0018*/ 	.word	0x00000002
        /*0030*/ 	.string	""
        /*0030*/ 	.string	"ptxas"
        /*0030*/ 	.string	"Cuda compilation tools, release 13.0, V13.0.88"
        /*0030*/ 	.string	"Build cuda_13.0.r13.0/compiler.36424714_0"
        /*0030*/ 	.string	"-arch sm_100 -m 64 "



//--------------------- .note.nv.cuinfo           --------------------------
	.section	.note.nv.cuinfo,"",@"SHT_NOTE"
	.sectionflags	@"SHF_NOTE_NV_CUINFO"
        /*0018*/ 	.short	0x0002
        /*001a*/ 	.short	0x0064
        /*001c*/ 	.short	0x0082
	.zero		2


//--------------------- .nv.info                  --------------------------
	.section	.nv.info,"",@"SHT_CUDA_INFO"
	.align	4


	//----- nvinfo : EIATTR_REGCOUNT
	.align		4
        /*0000*/ 	.byte	0x04, 0x2f
        /*0002*/ 	.short	(.L_2 - .L_1)
	.align		4
.L_1:
        /*0004*/ 	.word	index@(_Z10gpu_mmultiPfS_S_lll)
        /*0008*/ 	.word	0x00000020


	//----- nvinfo : EIATTR_FRAME_SIZE
	.align		4
.L_2:
        /*000c*/ 	.byte	0x04, 0x11
        /*000e*/ 	.short	(.L_4 - .L_3)
	.align		4
.L_3:
        /*0010*/ 	.word	index@(_Z10gpu_mmultiPfS_S_lll)
        /*0014*/ 	.word	0x00000000


	//----- nvinfo : EIATTR_MIN_STACK_SIZE
	.align		4
.L_4:
        /*0018*/ 	.byte	0x04, 0x12
        /*001a*/ 	.short	(.L_6 - .L_5)
	.align		4
.L_5:
        /*001c*/ 	.word	index@(_Z10gpu_mmultiPfS_S_lll)
        /*0020*/ 	.word	0x00000000
.L_6:


//--------------------- .nv.compat                --------------------------
	.section	.nv.compat,"",@"SHT_CUDA_COMPAT_INFO"
	.align	4
        /*0000*/ 	.byte	0x02, 0x09, 0x00, 0x00, 0x02, 0x02, 0x01, 0x00, 0x02, 0x05, 0x05, 0x00, 0x03, 0x07, 0x01, 0x01
        /*0010*/ 	.byte	0x02, 0x03, 0x00, 0x00, 0x02, 0x06, 0x01, 0x00, 0x04, 0x0b, 0x08, 0x00, 0x09, 0x00, 0x00, 0x00
        /*0020*/ 	.byte	0x00, 0x00, 0x00, 0x00


//--------------------- .nv.info._Z10gpu_mmultiPfS_S_lll --------------------------
	.section	.nv.info._Z10gpu_mmultiPfS_S_lll,"",@"SHT_CUDA_INFO"
	.sectionflags	@""
	.align	4


	//----- nvinfo : EIATTR_CUDA_API_VERSION
	.align		4
        /*0000*/ 	.byte	0x04, 0x37
        /*0002*/ 	.short	(.L_8 - .L_7)
.L_7:
        /*0004*/ 	.word	0x00000082


	//----- nvinfo : EIATTR_KPARAM_INFO
	.align		4
.L_8:
        /*0008*/ 	.byte	0x04, 0x17
        /*000a*/ 	.short	(.L_10 - .L_9)
.L_9:
        /*000c*/ 	.word	0x00000000
        /*0010*/ 	.short	0x0005
        /*0012*/ 	.short	0x0028
        /*0014*/ 	.byte	0x00, 0xf0, 0x21, 0x00


	//----- nvinfo : EIATTR_KPARAM_INFO
	.align		4
.L_10:
        /*0018*/ 	.byte	0x04, 0x17
        /*001a*/ 	.short	(.L_12 - .L_11)
.L_11:
        /*001c*/ 	.word	0x00000000
        /*0020*/ 	.short	0x0004
        /*0022*/ 	.short	0x0020
        /*0024*/ 	.byte	0x00, 0xf0, 0x21, 0x00


	//----- nvinfo : EIATTR_KPARAM_INFO
	.align		4
.L_12:
        /*0028*/ 	.byte	0x04, 0x17
        /*002a*/ 	.short	(.L_14 - .L_13)
.L_13:
        /*002c*/ 	.word	0x00000000
        /*0030*/ 	.short	0x0003
        /*0032*/ 	.short	0x0018
        /*0034*/ 	.byte	0x00, 0xf0, 0x21, 0x00


	//----- nvinfo : EIATTR_KPARAM_INFO
	.align		4
.L_14:
        /*0038*/ 	.byte	0x04, 0x17
        /*003a*/ 	.short	(.L_16 - .L_15)
.L_15:
        /*003c*/ 	.word	0x00000000
        /*0040*/ 	.short	0x0002
        /*0042*/ 	.short	0x0010
        /*0044*/ 	.byte	0x00, 0xf5, 0x21, 0x00


	//----- nvinfo : EIATTR_KPARAM_INFO
	.align		4
.L_16:
        /*0048*/ 	.byte	0x04, 0x17
        /*004a*/ 	.short	(.L_18 - .L_17)
.L_17:
        /*004c*/ 	.word	0x00000000
        /*0050*/ 	.short	0x0001
        /*0052*/ 	.short	0x0008
        /*0054*/ 	.byte	0x00, 0xf5, 0x21, 0x00


	//----- nvinfo : EIATTR_KPARAM_INFO
	.align		4
.L_18:
        /*0058*/ 	.byte	0x04, 0x17
        /*005a*/ 	.short	(.L_20 - .L_19)
.L_19:
        /*005c*/ 	.word	0x00000000
        /*0060*/ 	.short	0x0000
        /*0062*/ 	.short	0x0000
        /*0064*/ 	.byte	0x00, 0xf5, 0x21, 0x00


	//----- nvinfo : EIATTR_SPARSE_MMA_MASK
	.align		4
.L_20:
        /*0068*/ 	.byte	0x03, 0x50
        /*006a*/ 	.short	0x0000


	//----- nvinfo : EIATTR_MAXREG_COUNT
	.align		4
        /*006c*/ 	.byte	0x03, 0x1b
        /*006e*/ 	.short	0x00ff


	//----- nvinfo : EIATTR_EXTERNS
	.align		4
        /*0070*/ 	.byte	0x04, 0x0f
        /*0072*/ 	.short	(.L_22 - .L_21)


	//   ....[0]....
	.align		4
.L_21:
        /*0074*/ 	.word	index@(vprintf)


	//----- nvinfo : EIATTR_MERCURY_ISA_VERSION
	.align		4
.L_22:
        /*0078*/ 	.byte	0x03, 0x5f
        /*007a*/ 	.short	0x0101


	//----- nvinfo : EIATTR_VRC_CTA_INIT_COUNT
	.align		4
        /*007c*/ 	.byte	0x02, 0x4a
	.zero		1
	.zero		1


	//----- nvinfo : EIATTR_SYSCALL_OFFSETS
	.align		4
        /*0080*/ 	.byte	0x04, 0x46
        /*0082*/ 	.short	(.L_24 - .L_23)


	//   ....[0]....
.L_23:
        /*0084*/ 	.word	0x00000120


	//----- nvinfo : EIATTR_EXIT_INSTR_OFFSETS
	.align		4
.L_24:
        /*0088*/ 	.byte	0x04, 0x1c
        /*008a*/ 	.short	(.L_26 - .L_25)


	//   ....[0]....
.L_25:
        /*008c*/ 	.word	0x00000160


	//   ....[1]....
        /*0090*/ 	.word	0x00001000


	//   ....[2]....
        /*0094*/ 	.word	0x00001870


	//----- nvinfo : EIATTR_CRS_STACK_SIZE
	.align		4
.L_26:
        /*0098*/ 	.byte	0x04, 0x1e
        /*009a*/ 	.short	(.L_28 - .L_27)
.L_27:
        /*009c*/ 	.word	0x00000000


	//----- nvinfo : EIATTR_CBANK_PARAM_SIZE
	.align		4
.L_28:
        /*00a0*/ 	.byte	0x03, 0x19
        /*00a2*/ 	.short	0x0030


	//----- nvinfo : EIATTR_PARAM_CBANK
	.align		4
        /*00a4*/ 	.byte	0x04, 0x0a
        /*00a6*/ 	.short	(.L_30 - .L_29)
	.align		4
.L_29:
        /*00a8*/ 	.word	index@(.nv.constant0._Z10gpu_mmultiPfS_S_lll)
        /*00ac*/ 	.short	0x0380
        /*00ae*/ 	.short	0x0030


	//----- nvinfo : EIATTR_SW_WAR
	.align		4
.L_30:
        /*00b0*/ 	.byte	0x04, 0x36
        /*00b2*/ 	.short	(.L_32 - .L_31)
.L_31:
        /*00b4*/ 	.word	0x00000008
.L_32:


//--------------------- .nv.callgraph             --------------------------
	.section	.nv.callgraph,"",@"SHT_CUDA_CALLGRAPH"
	.align	4
	.sectionentsize	8
	.align		4
        /*0000*/ 	.word	0x00000000
	.align		4
        /*0004*/ 	.word	0xffffffff
	.align		4
        /*0008*/ 	.word	index@(_Z10gpu_mmultiPfS_S_lll)
	.align		4
        /*000c*/ 	.word	index@(vprintf)
	.align		4
        /*0010*/ 	.word	0x00000000
	.align		4
        /*0014*/ 	.word	0xfffffffe
	.align		4
        /*0018*/ 	.word	0x00000000
	.align		4
        /*001c*/ 	.word	0xfffffffd
	.align		4
        /*0020*/ 	.word	0x00000000
	.align		4
        /*0024*/ 	.word	0xfffffffc


//--------------------- .nv.constant4             --------------------------
	.section	.nv.constant4,"a",@progbits
	.align	8
	.align		8
.nv.constant4:
        /*0000*/ 	.dword	vprintf
	.align		8
        /*0008*/ 	.dword	$str


//--------------------- .text._Z10gpu_mmultiPfS_S_lll --------------------------
	.section	.text._Z10gpu_mmultiPfS_S_lll,"ax",@progbits
	.align	128
        .global         _Z10gpu_mmultiPfS_S_lll
        .type           _Z10gpu_mmultiPfS_S_lll,@function
        .size           _Z10gpu_mmultiPfS_S_lll,(.L_x_19 - _Z10gpu_mmultiPfS_S_lll)
        .other          _Z10gpu_mmultiPfS_S_lll,@"STO_CUDA_ENTRY STV_DEFAULT"
_Z10gpu_mmultiPfS_S_lll:
.text._Z10gpu_mmultiPfS_S_lll:
[----:B------:R-:W0:Y:S08]  /*0000*/  LDC R1, c[0x0][0x37c] ;  /* 0x0000df00ff017b82 */ /* 0x000e300000000800 */
[----:B------:R-:W1:Y:S01]  /*0010*/  LDC.64 R4, c[0x0][0x380] ;  /* 0x0000e000ff047b82 */ /* 0x000e620000000a00 */
[----:B------:R-:W2:Y:S07]  /*0020*/  LDCU.64 UR4, c[0x0][0x390] ;  /* 0x00007200ff0477ac */ /* 0x000eae0008000a00 */
[----:B------:R-:W3:Y:S01]  /*0030*/  LDC.64 R2, c[0x0][0x388] ;  /* 0x0000e200ff027b82 */ /* 0x000ee20000000a00 */
[----:B--2---:R-:W-:-:S04]  /*0040*/  ISETP.NE.U32.AND P1, PT, RZ, UR4, PT ;  /* 0x00000004ff007c0c */ /* 0x004fc8000bf25070 */
[----:B------:R-:W-:Y:S02]  /*0050*/  ISETP.NE.AND.EX P1, PT, RZ, UR5, PT, P1 ;  /* 0x00000005ff007c0c */ /* 0x000fe4000bf25310 */
[----:B-1----:R-:W-:-:S04]  /*0060*/  ISETP.NE.U32.AND P2, PT, R4, RZ, PT ;  /* 0x000000ff0400720c */ /* 0x002fc80003f45070 */
[----:B------:R-:W-:Y:S02]  /*0070*/  ISETP.NE.AND.EX P2, PT, R5, RZ, PT, P2 ;  /* 0x000000ff0500720c */ /* 0x000fe40003f45320 */
[----:B---3--:R-:W-:-:S04]  /*0080*/  ISETP.NE.U32.AND P0, PT, R2, RZ, PT ;  /* 0x000000ff0200720c */ /* 0x008fc80003f05070 */
[----:B------:R-:W-:-:S13]  /*0090*/  ISETP.NE.AND.EX P0, PT, R3, RZ, P1, P0 ;  /* 0x000000ff0300720c */ /* 0x000fda0000f05300 */
[----:B0-----:R-:W-:Y:S05]  /*00a0*/  @P0 BRA P2, `(.L_x_0) ;  /* 0x0000000000200947 */ /* 0x001fea0001000000 */
[----:B------:R-:W-:Y:S01]  /*00b0*/  MOV R0, 0x0 ;  /* 0x0000000000007802 */ /* 0x000fe20000000f00 */
[----:B------:R-:W0:Y:S01]  /*00c0*/  LDCU.64 UR4, c[0x4][0x8] ;  /* 0x01000100ff0477ac */ /* 0x000e220008000a00 */
[----:B------:R-:W-:Y:S02]  /*00d0*/  CS2R R6, SRZ ;  /* 0x0000000000067805 */ /* 0x000fe4000001ff00 */
[----:B------:R1:W2:Y:S01]  /*00e0*/  LDC.64 R2, c[0x4][R0] ;  /* 0x0100000000027b82 */ /* 0x0002a20000000a00 */
[----:B0-----:R-:W-:Y:S02]  /*00f0*/  IMAD.U32 R4, RZ, RZ, UR4 ;  /* 0x00000004ff047e24 */ /* 0x001fe4000f8e00ff */
[----:B-1----:R-:W-:-:S07]  /*0100*/  IMAD.U32 R5, RZ, RZ, UR5 ;  /* 0x00000005ff057e24 */ /* 0x002fce000f8e00ff */
[----:B------:R-:W-:-:S07]  /*0110*/  LEPC R20, `(.L_x_0) ;  /* 0x000000001014794e */ /* 0x000fce0000000000 */
[----:B--2---:R-:W-:Y:S05]  /*0120*/  CALL.ABS.NOINC R2 ;  /* 0x0000000002007343 */ /* 0x004fea0003c00000 */
.L_x_0:
[----:B------:R-:W0:Y:S02]  /*0130*/  LDC.64 R8, c[0x0][0x398] ;  /* 0x0000e600ff087b82 */ /* 0x000e240000000a00 */
[----:B0-----:R-:W-:-:S04]  /*0140*/  ISETP.GE.U32.AND P0, PT, R8, 0x1, PT ;  /* 0x000000010800780c */ /* 0x001fc80003f06070 */
[----:B------:R-:W-:-:S13]  /*0150*/  ISETP.GE.AND.EX P0, PT, R9, RZ, PT, P0 ;  /* 0x000000ff0900720c */ /* 0x000fda0003f06300 */
[----:B------:R-:W-:Y:S05]  /*0160*/  @!P0 EXIT ;  /* 0x000000000000894d */ /* 0x000fea0003800000 */
[----:B------:R-:W0:Y:S08]  /*0170*/  LDC.64 R12, c[0x0][0x3a0] ;  /* 0x0000e800ff0c7b82 */ /* 0x000e300000000a00 */
[----:B------:R-:W1:Y:S01]  /*0180*/  LDC.64 R10, c[0x0][0x358] ;  /* 0x0000d600ff0a7b82 */ /* 0x000e620000000a00 */
[----:B0-----:R-:W-:-:S04]  /*0190*/  ISETP.GE.U32.AND P0, PT, R12, 0x1, PT ;  /* 0x000000010c00780c */ /* 0x001fc80003f06070 */
[----:B------:R-:W-:-:S13]  /*01a0*/  ISETP.GE.AND.EX P0, PT, R13, RZ, PT, P0 ;  /* 0x000000ff0d00720c */ /* 0x000fda0003f06300 */
[----:B-1----:R-:W-:Y:S05]  /*01b0*/  @!P0 BRA `(.L_x_1) ;  /* 0x0000000c00988947 */ /* 0x002fea0003800000 */
[C---:B------:R-:W-:Y:S01]  /*01c0*/  IADD3 R0, P1, PT, R12.reuse, -0x1, RZ ;  /* 0xffffffff0c007810 */ /* 0x040fe20007f3e0ff */
[----:B------:R-:W-:Y:S01]  /*01d0*/  IMAD.SHL.U32 R8, R12, 0x4, RZ ;  /* 0x000000040c087824 */ /* 0x000fe200078e00ff */
[C---:B------:R-:W-:Y:S02]  /*01e0*/  LOP3.LUT R2, R13.reuse, 0x7fffffff, RZ, 0xc0, !PT ;  /* 0x7fffffff0d027812 */ /* 0x040fe400078ec0ff */
[----:B------:R-:W-:Y:S02]  /*01f0*/  CS2R R6, SRZ ;  /* 0x0000000000067805 */ /* 0x000fe4000001ff00 */
[----:B------:R-:W-:Y:S02]  /*0200*/  ISETP.GE.U32.AND P0, PT, R0, 0x7, PT ;  /* 0x000000070000780c */ /* 0x000fe40003f06070 */
[----:B------:R-:W-:Y:S02]  /*0210*/  IADD3.X R3, PT, PT, R13, -0x1, RZ, P1, !PT ;  /* 0xffffffff0d037810 */ /* 0x000fe40000ffe4ff */
[----:B------:R-:W-:-:S02]  /*0220*/  SHF.L.U64.HI R0, R12, 0x5, R13 ;  /* 0x000000050c007819 */ /* 0x000fc4000001020d */
[C---:B------:R-:W-:Y:S02]  /*0230*/  SHF.L.U64.HI R23, R12.reuse, 0x2, R13 ;  /* 0x000000020c177819 */ /* 0x040fe4000001020d */
[----:B------:R-:W-:Y:S02]  /*0240*/  ISETP.GE.U32.AND.EX P0, PT, R3, RZ, PT, P0 ;  /* 0x000000ff0300720c */ /* 0x000fe40003f06100 */
[C---:B------:R-:W-:Y:S02]  /*0250*/  LOP3.LUT R22, R12.reuse, 0x7, RZ, 0xc0, !PT ;  /* 0x000000070c167812 */ /* 0x040fe400078ec0ff */
[C---:B------:R-:W-:Y:S02]  /*0260*/  LOP3.LUT R13, R12.reuse, 0x3, RZ, 0xc0, !PT ;  /* 0x000000030c0d7812 */ /* 0x040fe400078ec0ff */
[----:B------:R-:W-:-:S07]  /*0270*/  LOP3.LUT R9, R12, 0xfffffff8, RZ, 0xc0, !PT ;  /* 0xfffffff80c097812 */ /* 0x000fce00078ec0ff */
.L_x_10:
[----:B------:R-:W-:Y:S01]  /*0280*/  BSSY.RECONVERGENT B0, `(.L_x_2) ;  /* 0x00000d3000007945 */ /* 0x000fe20003800200 */
[----:B------:R-:W-:-:S07]  /*0290*/  CS2R R4, SRZ ;  /* 0x0000000000047805 */ /* 0x000fce000001ff00 */
.L_x_9:
[----:B------:R-:W-:Y:S01]  /*02a0*/  IMAD.MOV.U32 R3, RZ, RZ, RZ ;  /* 0x000000ffff037224 */ /* 0x000fe200078e00ff */
[----:B------:R-:W-:Y:S01]  /*02b0*/  CS2R R24, SRZ ;  /* 0x0000000000187805 */ /* 0x000fe2000001ff00 */
[----:B------:R-:W-:Y:S06]  /*02c0*/  @!P0 BRA `(.L_x_3) ;  /* 0x0000000400188947 */ /* 0x000fec0003800000 */
[----:B------:R-:W0:Y:S01]  /*02d0*/  LDCU.64 UR4, c[0x0][0x390] ;  /* 0x00007200ff0477ac */ /* 0x000e220008000a00 */
[----:B------:R-:W-:Y:S01]  /*02e0*/  IMAD R3, R23, R7, RZ ;  /* 0x0000000717037224 */ /* 0x000fe200078e02ff */
[----:B------:R-:W-:Y:S01]  /*02f0*/  BSSY.RECONVERGENT B1, `(.L_x_4) ;  /* 0x0000041000017945 */ /* 0x000fe20003800200 */
[----:B------:R-:W-:Y:S01]  /*0300*/  IMAD.MOV.U32 R25, RZ, RZ, R9 ;  /* 0x000000ffff197224 */ /* 0x000fe200078e0009 */
[----:B------:R-:W1:Y:S01]  /*0310*/  LDCU.64 UR6, c[0x0][0x388] ;  /* 0x00007100ff0677ac */ /* 0x000e620008000a00 */
[-C--:B------:R-:W-:Y:S02]  /*0320*/  IMAD R17, R6, R8.reuse, R3 ;  /* 0x0000000806117224 */ /* 0x080fe400078e0203 */
[----:B------:R-:W-:Y:S02]  /*0330*/  IMAD.MOV.U32 R3, RZ, RZ, RZ ;  /* 0x000000ffff037224 */ /* 0x000fe400078e00ff */
[----:B------:R-:W-:Y:S02]  /*0340*/  IMAD.MOV.U32 R24, RZ, RZ, R2 ;  /* 0x000000ffff187224 */ /* 0x000fe400078e0002 */
[----:B0-----:R-:W-:Y:S01]  /*0350*/  IMAD.WIDE.U32 R14, R7, R8, UR4 ;  /* 0x00000004070e7e25 */ /* 0x001fe2000f8e0008 */
[----:B-1----:R-:W-:-:S02]  /*0360*/  LEA R20, P2, R4, UR6, 0x2 ;  /* 0x0000000604147c11 */ /* 0x002fc4000f8410ff */
[----:B------:R-:W-:Y:S02]  /*0370*/  IADD3 R18, P1, PT, R14, 0x10, RZ ;  /* 0x000000100e127810 */ /* 0x000fe40007f3e0ff */
[----:B------:R-:W-:-:S03]  /*0380*/  LEA.HI.X R21, R4, UR7, R5, 0x2, P2 ;  /* 0x0000000704157c11 */ /* 0x000fc600090f1405 */
[----:B------:R-:W-:-:S08]  /*0390*/  IMAD.X R17, R15, 0x1, R17, P1 ;  /* 0x000000010f117824 */ /* 0x000fd000008e0611 */
.L_x_5:
[C---:B------:R-:W-:Y:S02]  /*03a0*/  R2UR UR6, R10.reuse ;  /* 0x000000000a0672ca */ /* 0x040fe400000e0000 */
[C---:B------:R-:W-:Y:S02]  /*03b0*/  R2UR UR7, R11.reuse ;  /* 0x000000000b0772ca */ /* 0x040fe400000e0000 */
[C---:B------:R-:W-:Y:S02]  /*03c0*/  R2UR UR4, R10.reuse ;  /* 0x000000000a0472ca */ /* 0x040fe400000e0000 */
[C---:B------:R-:W-:Y:S01]  /*03d0*/  R2UR UR5, R11.reuse ;  /* 0x000000000b0572ca */ /* 0x040fe200000e0000 */
[----:B------:R-:W-:Y:S01]  /*03e0*/  IMAD.MOV.U32 R16, RZ, RZ, R18 ;  /* 0x000000ffff107224 */ /* 0x000fe200078e0012 */
[----:B------:R-:W-:Y:S02]  /*03f0*/  R2UR UR8, R10 ;  /* 0x000000000a0872ca */ /* 0x000fe400000e0000 */
[----:B------:R-:W-:-:S02]  /*0400*/  R2UR UR9, R11 ;  /* 0x000000000b0972ca */ /* 0x000fc400000e0000 */
[----:B------:R-:W-:-:S03]  /*0410*/  IADD3 R14, P1, PT, R20, R8, RZ ;  /* 0x00000008140e7210 */ /* 0x000fc60007f3e0ff */
[----:B------:R-:W2:Y:S04]  /*0420*/  LDG.E R19, desc[UR6][R20.64] ;  /* 0x0000000614137981 */ /* 0x000ea8000c1e1900 */
[----:B------:R-:W2:Y:S01]  /*0430*/  LDG.E R18, desc[UR4][R16.64+-0x10] ;  /* 0xfffff00410127981 */ /* 0x000ea2000c1e1900 */
[----:B------:R-:W-:-:S03]  /*0440*/  IMAD.X R15, R21, 0x1, R23, P1 ;  /* 0x00000001150f7824 */ /* 0x000fc600008e0617 */
[----:B------:R-:W3:Y:S04]  /*0450*/  LDG.E R26, desc[UR8][R16.64+-0xc] ;  /* 0xfffff408101a7981 */ /* 0x000ee8000c1e1900 */
[----:B------:R-:W3:Y:S01]  /*0460*/  LDG.E R27, desc[UR6][R14.64] ;  /* 0x000000060e1b7981 */ /* 0x000ee2000c1e1900 */
[----:B--2---:R-:W-:Y:S01]  /*0470*/  FFMA R3, R18, R19, R3 ;  /* 0x0000001312037223 */ /* 0x004fe20000000003 */
[----:B------:R-:W-:-:S05]  /*0480*/  IADD3 R18, P1, PT, R14, R8, RZ ;  /* 0x000000080e127210 */ /* 0x000fca0007f3e0ff */
[----:B------:R-:W-:Y:S02]  /*0490*/  IMAD.X R19, R15, 0x1, R23, P1 ;  /* 0x000000010f137824 */ /* 0x000fe400008e0617 */
[----:B---3--:R-:W-:Y:S02]  /*04a0*/  FFMA R26, R26, R27, R3 ;  /* 0x0000001b1a1a7223 */ /* 0x008fe40000000003 */
[----:B------:R-:W2:Y:S04]  /*04b0*/  LDG.E R27, desc[UR4][R16.64+-0x8] ;  /* 0xfffff804101b7981 */ /* 0x000ea8000c1e1900 */
[----:B------:R-:W2:Y:S01]  /*04c0*/  LDG.E R29, desc[UR6][R18.64] ;  /* 0x00000006121d7981 */ /* 0x000ea2000c1e1900 */
[----:B------:R-:W-:-:S03]  /*04d0*/  IADD3 R14, P1, PT, R18, R8, RZ ;  /* 0x00000008120e7210 */ /* 0x000fc60007f3e0ff */
[----:B------:R-:W3:Y:S02]  /*04e0*/  LDG.E R3, desc[UR6][R16.64+-0x4] ;  /* 0xfffffc0610037981 */ /* 0x000ee4000c1e1900 */
[----:B------:R-:W-:Y:S02]  /*04f0*/  IMAD.X R15, R19, 0x1, R23, P1 ;  /* 0x00000001130f7824 */ /* 0x000fe400008e0617 */
[----:B------:R-:W4:Y:S04]  /*0500*/  LDG.E R18, desc[UR4][R16.64] ;  /* 0x0000000410127981 */ /* 0x000f28000c1e1900 */
[----:B------:R0:W3:Y:S01]  /*0510*/  LDG.E R28, desc[UR8][R14.64] ;  /* 0x000000080e1c7981 */ /* 0x0000e2000c1e1900 */
[----:B--2---:R-:W-:Y:S01]  /*0520*/  FFMA R29, R27, R29, R26 ;  /* 0x0000001d1b1d7223 */ /* 0x004fe2000000001a */
[----:B------:R-:W-:-:S05]  /*0530*/  IADD3 R26, P1, PT, R14, R8, RZ ;  /* 0x000000080e1a7210 */ /* 0x000fca0007f3e0ff */
[----:B------:R-:W-:-:S05]  /*0540*/  IMAD.X R27, R15, 0x1, R23, P1 ;  /* 0x000000010f1b7824 */ /* 0x000fca00008e0617 */
[----:B------:R-:W4:Y:S01]  /*0550*/  LDG.E R19, desc[UR6][R26.64] ;  /* 0x000000061a137981 */ /* 0x000f22000c1e1900 */
[----:B0-----:R-:W-:-:S05]  /*0560*/  IADD3 R14, P1, PT, R26, R8, RZ ;  /* 0x000000081a0e7210 */ /* 0x001fca0007f3e0ff */
[----:B------:R-:W-:Y:S02]  /*0570*/  IMAD.X R15, R27, 0x1, R23, P1 ;  /* 0x000000011b0f7824 */ /* 0x000fe400008e0617 */
[----:B---3--:R-:W-:Y:S02]  /*0580*/  FFMA R29, R3, R28, R29 ;  /* 0x0000001c031d7223 */ /* 0x008fe4000000001d */
[----:B------:R-:W2:Y:S04]  /*0590*/  LDG.E R3, desc[UR6][R16.64+0x4] ;  /* 0x0000040610037981 */ /* 0x000ea8000c1e1900 */
[----:B------:R0:W2:Y:S04]  /*05a0*/  LDG.E R28, desc[UR8][R14.64] ;  /* 0x000000080e1c7981 */ /* 0x0000a8000c1e1900 */
[----:B------:R-:W3:Y:S01]  /*05b0*/  LDG.E R26, desc[UR4][R16.64+0x8] ;  /* 0x00000804101a7981 */ /* 0x000ee2000c1e1900 */
[----:B----4-:R-:W-:Y:S01]  /*05c0*/  FFMA R29, R18, R19, R29 ;  /* 0x00000013121d7223 */ /* 0x010fe2000000001d */
[----:B------:R-:W-:-:S05]  /*05d0*/  IADD3 R18, P1, PT, R14, R8, RZ ;  /* 0x000000080e127210 */ /* 0x000fca0007f3e0ff */
[----:B------:R-:W-:Y:S01]  /*05e0*/  IMAD.X R19, R15, 0x1, R23, P1 ;  /* 0x000000010f137824 */ /* 0x000fe200008e0617 */
[----:B0-----:R-:W-:-:S04]  /*05f0*/  IADD3 R14, P1, PT, R18, R8, RZ ;  /* 0x00000008120e7210 */ /* 0x001fc80007f3e0ff */
[----:B------:R0:W3:Y:S01]  /*0600*/  LDG.E R27, desc[UR6][R18.64] ;  /* 0x00000006121b7981 */ /* 0x0000e2000c1e1900 */
[----:B------:R-:W-:Y:S02]  /*0610*/  IMAD.X R15, R19, 0x1, R23, P1 ;  /* 0x00000001130f7824 */ /* 0x000fe400008e0617 */
[----:B--2---:R-:W-:Y:S02]  /*0620*/  FFMA R3, R3, R28, R29 ;  /* 0x0000001c03037223 */ /* 0x004fe4000000001d */
[----:B------:R1:W2:Y:S04]  /*0630*/  LDG.E R28, desc[UR6][R16.64+0xc] ;  /* 0x00000c06101c7981 */ /* 0x0002a8000c1e1900 */
[----:B------:R-:W2:Y:S01]  /*0640*/  LDG.E R14, desc[UR8][R14.64] ;  /* 0x000000080e0e7981 */ /* 0x000ea2000c1e1900 */
[----:B------:R-:W-:-:S04]  /*0650*/  IADD3 R25, P1, PT, R25, -0x8, RZ ;  /* 0xfffffff819197810 */ /* 0x000fc80007f3e0ff */
[----:B------:R-:W-:Y:S02]  /*0660*/  IADD3.X R24, PT, PT, R24, -0x1, RZ, P1, !PT ;  /* 0xffffffff18187810 */ /* 0x000fe40000ffe4ff */
[----:B------:R-:W-:-:S04]  /*0670*/  ISETP.NE.U32.AND P1, PT, R25, RZ, PT ;  /* 0x000000ff1900720c */ /* 0x000fc80003f25070 */
[----:B------:R-:W-:Y:S02]  /*0680*/  ISETP.NE.AND.EX P1, PT, R24, RZ, PT, P1 ;  /* 0x000000ff1800720c */ /* 0x000fe40003f25310 */
[----:B------:R-:W-:Y:S02]  /*0690*/  LEA R20, P2, R12, R20, 0x5 ;  /* 0x000000140c147211 */ /* 0x000fe400078428ff */
[----:B0-----:R-:W-:-:S03]  /*06a0*/  IADD3 R18, P3, PT, R16, 0x20, RZ ;  /* 0x0000002010127810 */ /* 0x001fc60007f7e0ff */
[----:B------:R-:W-:Y:S02]  /*06b0*/  IMAD.X R21, R21, 0x1, R0, P2 ;  /* 0x0000000115157824 */ /* 0x000fe400010e0600 */
[----:B-1----:R-:W-:Y:S02]  /*06c0*/  IMAD.X R17, RZ, RZ, R17, P3 ;  /* 0x000000ffff117224 */ /* 0x002fe400018e0611 */
[----:B---3--:R-:W-:-:S04]  /*06d0*/  FFMA R3, R26, R27, R3 ;  /* 0x0000001b1a037223 */ /* 0x008fc80000000003 */
[----:B--2---:R-:W-:Y:S01]  /*06e0*/  FFMA R3, R28, R14, R3 ;  /* 0x0000000e1c037223 */ /* 0x004fe20000000003 */
[----:B------:R-:W-:Y:S06]  /*06f0*/  @P1 BRA `(.L_x_5) ;  /* 0xfffffffc00281947 */ /* 0x000fec000383ffff */
[----:B------:R-:W-:Y:S05]  /*0700*/  BSYNC.RECONVERGENT B1 ;  /* 0x0000000000017941 */ /* 0x000fea0003800200 */
.L_x_4:
[----:B------:R-:W-:Y:S02]  /*0710*/  IMAD.MOV.U32 R24, RZ, RZ, R9 ;  /* 0x000000ffff187224 */ /* 0x000fe400078e0009 */
[----:B------:R-:W-:-:S07]  /*0720*/  IMAD.MOV.U32 R25, RZ, RZ, R2 ;  /* 0x000000ffff197224 */ /* 0x000fce00078e0002 */
.L_x_3:
[----:B------:R-:W-:-:S04]  /*0730*/  ISETP.NE.U32.AND P1, PT, R22, RZ, PT ;  /* 0x000000ff1600720c */ /* 0x000fc80003f25070 */
[----:B------:R-:W-:-:S13]  /*0740*/  ISETP.NE.AND.EX P1, PT, RZ, RZ, PT, P1 ;  /* 0x000000ffff00720c */ /* 0x000fda0003f25310 */
[----:B------:R-:W-:Y:S05]  /*0750*/  @!P1 BRA `(.L_x_6) ;  /* 0x0000000400d09947 */ /* 0x000fea0003800000 */
[----:B------:R-:W-:-:S04]  /*0760*/  IADD3 R14, P1, PT, R22, -0x1, RZ ;  /* 0xffffffff160e7810 */ /* 0x000fc80007f3e0ff */
[----:B------:R-:W-:Y:S01]  /*0770*/  ISETP.GE.U32.AND P2, PT, R14, 0x3, PT ;  /* 0x000000030e00780c */ /* 0x000fe20003f46070 */
[----:B------:R-:W-:Y:S01]  /*0780*/  IMAD.X R14, RZ, RZ, -0x1, P1 ;  /* 0xffffffffff0e7424 */ /* 0x000fe200008e06ff */
[----:B------:R-:W-:-:S04]  /*0790*/  ISETP.NE.U32.AND P1, PT, R13, RZ, PT ;  /* 0x000000ff0d00720c */ /* 0x000fc80003f25070 */
[----:B------:R-:W-:Y:S02]  /*07a0*/  ISETP.GE.U32.AND.EX P2, PT, R14, RZ, PT, P2 ;  /* 0x000000ff0e00720c */ /* 0x000fe40003f46120 */
[----:B------:R-:W-:-:S11]  /*07b0*/  ISETP.NE.AND.EX P1, PT, RZ, RZ, PT, P1 ;  /* 0x000000ffff00720c */ /* 0x000fd60003f25310 */
[----:B------:R-:W-:Y:S05]  /*07c0*/  @!P2 BRA `(.L_x_7) ;  /* 0x0000000000b4a947 */ /* 0x000fea0003800000 */
[----:B------:R-:W0:Y:S01]  /*07d0*/  LDCU.64 UR4, c[0x0][0x3a0] ;  /* 0x00007400ff0477ac */ /* 0x000e220008000a00 */
[----:B------:R-:W-:Y:S02]  /*07e0*/  R2UR UR10, R10 ;  /* 0x000000000a0a72ca */ /* 0x000fe400000e0000 */
[----:B------:R-:W-:Y:S01]  /*07f0*/  R2UR UR11, R11 ;  /* 0x000000000b0b72ca */ /* 0x000fe200000e0000 */
[----:B------:R-:W1:Y:S01]  /*0800*/  LDCU.64 UR6, c[0x0][0x390] ;  /* 0x00007200ff0677ac */ /* 0x000e620008000a00 */
[----:B------:R-:W2:Y:S01]  /*0810*/  LDCU.64 UR8, c[0x0][0x388] ;  /* 0x00007100ff0877ac */ /* 0x000ea20008000a00 */
[----:B0-----:R-:W-:Y:S02]  /*0820*/  IMAD R18, R6, UR4, RZ ;  /* 0x0000000406127c24 */ /* 0x001fe4000f8e02ff */
[----:B------:R-:W-:Y:S02]  /*0830*/  IMAD R21, R25, UR4, RZ ;  /* 0x0000000419157c24 */ /* 0x000fe4000f8e02ff */
[----:B------:R-:W-:-:S04]  /*0840*/  IMAD.WIDE.U32 R14, R7, UR4, R24 ;  /* 0x00000004070e7c25 */ /* 0x000fc8000f8e0018 */
[----:B------:R-:W-:Y:S01]  /*0850*/  IMAD R19, R7, UR5, R18 ;  /* 0x0000000507137c24 */ /* 0x000fe2000f8e0212 */
[----:B-1----:R-:W-:Y:S01]  /*0860*/  LEA R18, P2, R14, UR6, 0x2 ;  /* 0x000000060e127c11 */ /* 0x002fe2000f8410ff */
[----:B------:R-:W-:Y:S01]  /*0870*/  IMAD.WIDE.U32 R16, R24, UR4, R4 ;  /* 0x0000000418107c25 */ /* 0x000fe2000f8e0004 */
[----:B------:R-:W-:-:S03]  /*0880*/  R2UR UR4, R10 ;  /* 0x000000000a0472ca */ /* 0x000fc600000e0000 */
[----:B------:R-:W-:Y:S01]  /*0890*/  IMAD R21, R24, UR5, R21 ;  /* 0x0000000518157c24 */ /* 0x000fe2000f8e0215 */
[----:B------:R-:W-:Y:S01]  /*08a0*/  R2UR UR5, R11 ;  /* 0x000000000b0572ca */ /* 0x000fe200000e0000 */
[----:B------:R-:W-:Y:S01]  /*08b0*/  IMAD.IADD R19, R15, 0x1, R19 ;  /* 0x000000010f137824 */ /* 0x000fe200078e0213 */
[----:B--2---:R-:W-:Y:S01]  /*08c0*/  LEA R20, P3, R16, UR8, 0x2 ;  /* 0x0000000810147c11 */ /* 0x004fe2000f8610ff */
[----:B------:R-:W-:-:S03]  /*08d0*/  IMAD.IADD R15, R17, 0x1, R21 ;  /* 0x00000001110f7824 */ /* 0x000fc600078e0215 */
[----:B------:R-:W-:Y:S02]  /*08e0*/  LEA.HI.X R19, R14, UR7, R19, 0x2, P2 ;  /* 0x000000070e137c11 */ /* 0x000fe400090f1413 */
[----:B------:R-:W-:-:S05]  /*08f0*/  LEA.HI.X R21, R16, UR9, R15, 0x2, P3 ;  /* 0x0000000910157c11 */ /* 0x000fca00098f140f */
[----:B------:R0:W2:Y:S04]  /*0900*/  LDG.E R27, desc[UR10][R20.64] ;  /* 0x0000000a141b7981 */ /* 0x0000a8000c1e1900 */
[----:B------:R-:W2:Y:S01]  /*0910*/  LDG.E R26, desc[UR4][R18.64] ;  /* 0x00000004121a7981 */ /* 0x000ea2000c1e1900 */
[----:B------:R-:W-:Y:S02]  /*0920*/  IADD3 R16, P2, PT, R20, R8, RZ ;  /* 0x0000000814107210 */ /* 0x000fe40007f5e0ff */
[C---:B------:R-:W-:Y:S02]  /*0930*/  R2UR UR6, R10.reuse ;  /* 0x000000000a0672ca */ /* 0x040fe400000e0000 */
[----:B------:R-:W-:Y:S01]  /*0940*/  R2UR UR7, R11 ;  /* 0x000000000b0772ca */ /* 0x000fe200000e0000 */
[----:B------:R-:W-:Y:S01]  /*0950*/  IMAD.X R17, R21, 0x1, R23, P2 ;  /* 0x0000000115117824 */ /* 0x000fe200010e0617 */
[----:B------:R-:W-:-:S02]  /*0960*/  R2UR UR8, R10 ;  /* 0x000000000a0872ca */ /* 0x000fc400000e0000 */
[C---:B------:R-:W-:Y:S02]  /*0970*/  R2UR UR9, R11.reuse ;  /* 0x000000000b0972ca */ /* 0x040fe400000e0000 */
[-C--:B------:R-:W-:Y:S02]  /*0980*/  IADD3 R14, P2, PT, R16, R8.reuse, RZ ;  /* 0x00000008100e7210 */ /* 0x080fe40007f5e0ff */
[----:B------:R-:W-:Y:S02]  /*0990*/  R2UR UR12, R10 ;  /* 0x000000000a0c72ca */ /* 0x000fe400000e0000 */
[----:B------:R-:W-:Y:S01]  /*09a0*/  R2UR UR13, R11 ;  /* 0x000000000b0d72ca */ /* 0x000fe200000e0000 */
[--C-:B------:R-:W-:Y:S01]  /*09b0*/  IMAD.X R15, R17, 0x1, R23.reuse, P2 ;  /* 0x00000001110f7824 */ /* 0x100fe200010e0617 */
[----:B0-----:R-:W-:Y:S01]  /*09c0*/  IADD3 R20, P2, PT, R14, R8, RZ ;  /* 0x000000080e147210 */ /* 0x001fe20007f5e0ff */
[----:B------:R-:W3:Y:S04]  /*09d0*/  LDG.E R16, desc[UR6][R16.64] ;  /* 0x0000000610107981 */ /* 0x000ee8000c1e1900 */
[----:B------:R-:W-:Y:S01]  /*09e0*/  IMAD.X R21, R15, 0x1, R23, P2 ;  /* 0x000000010f157824 */ /* 0x000fe200010e0617 */
[----:B------:R-:W4:Y:S04]  /*09f0*/  LDG.E R29, desc[UR8][R18.64+0x8] ;  /* 0x00000808121d7981 */ /* 0x000f28000c1e1900 */
[----:B------:R-:W5:Y:S04]  /*0a00*/  LDG.E R28, desc[UR6][R18.64+0xc] ;  /* 0x00000c06121c7981 */ /* 0x000f68000c1e1900 */
[----:B------:R-:W5:Y:S01]  /*0a10*/  LDG.E R20, desc[UR12][R20.64] ;  /* 0x0000000c14147981 */ /* 0x000f62000c1e1900 */
[----:B--2---:R-:W-:-:S03]  /*0a20*/  FFMA R27, R26, R27, R3 ;  /* 0x0000001b1a1b7223 */ /* 0x004fc60000000003 */
[----:B------:R-:W3:Y:S04]  /*0a30*/  LDG.E R26, desc[UR4][R18.64+0x4] ;  /* 0x00000404121a7981 */ /* 0x000ee8000c1e1900 */
[----:B------:R-:W4:Y:S01]  /*0a40*/  LDG.E R3, desc[UR10][R14.64] ;  /* 0x0000000a0e037981 */ /* 0x000f22000c1e1900 */
[----:B------:R-:W-:-:S05]  /*0a50*/  IADD3 R24, P2, PT, R24, 0x4, RZ ;  /* 0x0000000418187810 */ /* 0x000fca0007f5e0ff */
[----:B------:R-:W-:Y:S02]  /*0a60*/  IMAD.X R25, RZ, RZ, R25, P2 ;  /* 0x000000ffff197224 */ /* 0x000fe400010e0619 */
[----:B---3--:R-:W-:-:S04]  /*0a70*/  FFMA R16, R26, R16, R27 ;  /* 0x000000101a107223 */ /* 0x008fc8000000001b */
[----:B----4-:R-:W-:-:S04]  /*0a80*/  FFMA R3, R29, R3, R16 ;  /* 0x000000031d037223 */ /* 0x010fc80000000010 */
[----:B-----5:R-:W-:-:S07]  /*0a90*/  FFMA R3, R28, R20, R3 ;  /* 0x000000141c037223 */ /* 0x020fce0000000003 */
.L_x_7:
[----:B------:R-:W-:Y:S05]  /*0aa0*/  @!P1 BRA `(.L_x_6) ;  /* 0x0000000000fc9947 */ /* 0x000fea0003800000 */
[----:B------:R-:W0:Y:S01]  /*0ab0*/  LDCU UR10, c[0x0][0x3a0] ;  /* 0x00007400ff0a77ac */ /* 0x000e220008000800 */
[----:B------:R-:W-:-:S04]  /*0ac0*/  ISETP.NE.U32.AND P1, PT, R13, 0x1, PT ;  /* 0x000000010d00780c */ /* 0x000fc80003f25070 */
[----:B------:R-:W-:Y:S01]  /*0ad0*/  ISETP.NE.AND.EX P1, PT, RZ, RZ, PT, P1 ;  /* 0x000000ffff00720c */ /* 0x000fe20003f25310 */
[----:B0-----:R-:W-:-:S04]  /*0ae0*/  ULOP3.LUT UR4, UR10, 0x1, URZ, 0xc0, !UPT ;  /* 0x000000010a047892 */ /* 0x001fc8000f8ec0ff */
[----:B------:R-:W-:-:S04]  /*0af0*/  UISETP.NE.U32.AND UP0, UPT, UR4, 0x1, UPT ;  /* 0x000000010400788c */ /* 0x000fc8000bf05070 */
[----:B------:R-:W-:-:S04]  /*0b00*/  UISETP.NE.U32.AND.EX UP0, UPT, URZ, URZ, UPT, UP0 ;  /* 0x000000ffff00728c */ /* 0x000fc8000bf05100 */
[----:B------:R-:W-:Y:S07]  /*0b10*/  @!P1 BRA `(.L_x_8) ;  /* 0x0000000000849947 */ /* 0x000fee0003800000 */
[----:B------:R-:W0:Y:S01]  /*0b20*/  LDCU.64 UR4, c[0x0][0x3a0] ;  /* 0x00007400ff0477ac */ /* 0x000e220008000a00 */
[C---:B------:R-:W-:Y:S02]  /*0b30*/  R2UR UR12, R10.reuse ;  /* 0x000000000a0c72ca */ /* 0x040fe400000e0000 */
[C---:B------:R-:W-:Y:S01]  /*0b40*/  R2UR UR13, R11.reuse ;  /* 0x000000000b0d72ca */ /* 0x040fe200000e0000 */
[----:B------:R-:W1:Y:S01]  /*0b50*/  LDCU.64 UR8, c[0x0][0x388] ;  /* 0x00007100ff0877ac */ /* 0x000e620008000a00 */
[----:B------:R-:W-:Y:S02]  /*0b60*/  R2UR UR14, R10 ;  /* 0x000000000a0e72ca */ /* 0x000fe400000e0000 */
[----:B------:R-:W-:Y:S01]  /*0b70*/  R2UR UR15, R11 ;  /* 0x000000000b0f72ca */ /* 0x000fe200000e0000 */
[----:B------:R-:W2:Y:S01]  /*0b80*/  LDCU.64 UR6, c[0x0][0x390] ;  /* 0x00007200ff0677ac */ /* 0x000ea20008000a00 */
[----:B0-----:R-:W-:Y:S02]  /*0b90*/  IMAD R15, R25, UR4, RZ ;  /* 0x00000004190f7c24 */ /* 0x001fe4000f8e02ff */
[----:B------:R-:W-:-:S04]  /*0ba0*/  IMAD.WIDE.U32 R18, R24, UR4, R4 ;  /* 0x0000000418127c25 */ /* 0x000fc8000f8e0004 */
[----:B------:R-:W-:Y:S01]  /*0bb0*/  IMAD R15, R24, UR5, R15 ;  /* 0x00000005180f7c24 */ /* 0x000fe2000f8e020f */
[----:B-1----:R-:W-:Y:S01]  /*0bc0*/  LEA R14, P1, R18, UR8, 0x2 ;  /* 0x00000008120e7c11 */ /* 0x002fe2000f8210ff */
[----:B------:R-:W-:Y:S01]  /*0bd0*/  IMAD R20, R6, UR4, RZ ;  /* 0x0000000406147c24 */ /* 0x000fe2000f8e02ff */
[C---:B------:R-:W-:Y:S01]  /*0be0*/  R2UR UR8, R10.reuse ;  /* 0x000000000a0872ca */ /* 0x040fe200000e0000 */
[----:B------:R-:W-:Y:S02]  /*0bf0*/  IMAD.IADD R15, R19, 0x1, R15 ;  /* 0x00000001130f7824 */ /* 0x000fe400078e020f */
[C---:B------:R-:W-:Y:S01]  /*0c00*/  IMAD.WIDE.U32 R16, R7.reuse, UR4, R24 ;  /* 0x0000000407107c25 */ /* 0x040fe2000f8e0018 */
[----:B------:R-:W-:Y:S02]  /*0c10*/  R2UR UR4, R10 ;  /* 0x000000000a0472ca */ /* 0x000fe400000e0000 */
[----:B------:R-:W-:Y:S01]  /*0c20*/  LEA.HI.X R15, R18, UR9, R15, 0x2, P1 ;  /* 0x00000009120f7c11 */ /* 0x000fe200088f140f */
[----:B------:R-:W-:Y:S01]  /*0c30*/  IMAD R19, R7, UR5, R20 ;  /* 0x0000000507137c24 */ /* 0x000fe2000f8e0214 */
[----:B------:R-:W-:-:S02]  /*0c40*/  R2UR UR5, R11 ;  /* 0x000000000b0572ca */ /* 0x000fc400000e0000 */
[----:B--2---:R-:W-:Y:S01]  /*0c50*/  LEA R18, P1, R16, UR6, 0x2 ;  /* 0x0000000610127c11 */ /* 0x004fe2000f8210ff */
[----:B------:R-:W-:Y:S01]  /*0c60*/  IMAD.IADD R19, R17, 0x1, R19 ;  /* 0x0000000111137824 */ /* 0x000fe200078e0213 */
[----:B------:R-:W-:-:S04]  /*0c70*/  R2UR UR9, R11 ;  /* 0x000000000b0972ca */ /* 0x000fc800000e0000 */
[----:B------:R-:W-:Y:S02]  /*0c80*/  LEA.HI.X R19, R16, UR7, R19, 0x2, P1 ;  /* 0x0000000710137c11 */ /* 0x000fe400088f1413 */
[----:B------:R-:W-:Y:S02]  /*0c90*/  IADD3 R16, P1, PT, R14, R8, RZ ;  /* 0x000000080e107210 */ /* 0x000fe40007f3e0ff */
[----:B------:R-:W2:Y:S03]  /*0ca0*/  LDG.E R14, desc[UR12][R14.64] ;  /* 0x0000000c0e0e7981 */ /* 0x000ea6000c1e1900 */
[----:B------:R-:W-:Y:S01]  /*0cb0*/  IMAD.X R17, R15, 0x1, R23, P1 ;  /* 0x000000010f117824 */ /* 0x000fe200008e0617 */
[----:B------:R-:W2:Y:S04]  /*0cc0*/  LDG.E R20, desc[UR4][R18.64] ;  /* 0x0000000412147981 */ /* 0x000ea8000c1e1900 */
[----:B------:R-:W3:Y:S04]  /*0cd0*/  LDG.E R26, desc[UR8][R18.64+0x4] ;  /* 0x00000408121a7981 */ /* 0x000ee8000c1e1900 */
[----:B------:R-:W3:Y:S01]  /*0ce0*/  LDG.E R16, desc[UR14][R16.64] ;  /* 0x0000000e10107981 */ /* 0x000ee2000c1e1900 */
[----:B------:R-:W-:-:S05]  /*0cf0*/  IADD3 R24, P1, PT, R24, 0x2, RZ ;  /* 0x0000000218187810 */ /* 0x000fca0007f3e0ff */
[----:B------:R-:W-:Y:S02]  /*0d00*/  IMAD.X R25, RZ, RZ, R25, P1 ;  /* 0x000000ffff197224 */ /* 0x000fe400008e0619 */
[----:B--2---:R-:W-:-:S04]  /*0d10*/  FFMA R3, R20, R14, R3 ;  /* 0x0000000e14037223 */ /* 0x004fc80000000003 */
[----:B---3--:R-:W-:-:S07]  /*0d20*/  FFMA R3, R26, R16, R3 ;  /* 0x000000101a037223 */ /* 0x008fce0000000003 */
.L_x_8:
[----:B------:R-:W-:Y:S05]  /*0d30*/  BRA.U UP0, `(.L_x_6) ;  /* 0x0000000100587547 */ /* 0x000fea000b800000 */
[----:B------:R-:W0:Y:S01]  /*0d40*/  LDCU UR4, c[0x0][0x3a4] ;  /* 0x00007480ff0477ac */ /* 0x000e220008000800 */
[----:B------:R-:W-:Y:S01]  /*0d50*/  IMAD R16, R6, UR10, RZ ;  /* 0x0000000a06107c24 */ /* 0x000fe2000f8e02ff */
[----:B------:R-:W-:Y:S01]  /*0d60*/  R2UR UR5, R11 ;  /* 0x000000000b0572ca */ /* 0x000fe200000e0000 */
[----:B------:R-:W-:Y:S01]  /*0d70*/  IMAD R17, R25, UR10, RZ ;  /* 0x0000000a19117c24 */ /* 0x000fe2000f8e02ff */
[----:B------:R-:W1:Y:S01]  /*0d80*/  LDCU.64 UR6, c[0x0][0x390] ;  /* 0x00007200ff0677ac */ /* 0x000e620008000a00 */
[----:B------:R-:W-:Y:S01]  /*0d90*/  IMAD.WIDE.U32 R14, R7, UR10, R24 ;  /* 0x0000000a070e7c25 */ /* 0x000fe2000f8e0018 */
[----:B------:R-:W-:Y:S01]  /*0da0*/  R2UR UR11, R11 ;  /* 0x000000000b0b72ca */ /* 0x000fe200000e0000 */
[----:B------:R-:W2:Y:S02]  /*0db0*/  LDCU.64 UR8, c[0x0][0x388] ;  /* 0x00007100ff0877ac */ /* 0x000ea40008000a00 */
[----:B------:R-:W-:Y:S01]  /*0dc0*/  IMAD.WIDE.U32 R18, R24, UR10, R4 ;  /* 0x0000000a18127c25 */ /* 0x000fe2000f8e0004 */
[----:B------:R-:W-:-:S03]  /*0dd0*/  R2UR UR10, R10 ;  /* 0x000000000a0a72ca */ /* 0x000fc600000e0000 */
[----:B0-----:R-:W-:Y:S02]  /*0de0*/  IMAD R25, R7, UR4, R16 ;  /* 0x0000000407197c24 */ /* 0x001fe4000f8e0210 */
[----:B------:R-:W-:Y:S01]  /*0df0*/  IMAD R21, R24, UR4, R17 ;  /* 0x0000000418157c24 */ /* 0x000fe2000f8e0211 */
[----:B------:R-:W-:Y:S01]  /*0e00*/  R2UR UR4, R10 ;  /* 0x000000000a0472ca */ /* 0x000fe200000e0000 */
[----:B------:R-:W-:Y:S01]  /*0e10*/  IMAD.IADD R17, R25, 0x1, R15 ;  /* 0x0000000119117824 */ /* 0x000fe200078e020f */
[----:B-1----:R-:W-:Y:S01]  /*0e20*/  LEA R20, P1, R14, UR6, 0x2 ;  /* 0x000000060e147c11 */ /* 0x002fe2000f8210ff */
[----:B------:R-:W-:Y:S01]  /*0e30*/  IMAD.IADD R15, R19, 0x1, R21 ;  /* 0x00000001130f7824 */ /* 0x000fe200078e0215 */
[----:B--2---:R-:W-:Y:S02]  /*0e40*/  LEA R16, P2, R18, UR8, 0x2 ;  /* 0x0000000812107c11 */ /* 0x004fe4000f8410ff */
[----:B------:R-:W-:Y:S02]  /*0e50*/  LEA.HI.X R21, R14, UR7, R17, 0x2, P1 ;  /* 0x000000070e157c11 */ /* 0x000fe400088f1411 */
[----:B------:R-:W-:-:S05]  /*0e60*/  LEA.HI.X R17, R18, UR9, R15, 0x2, P2 ;  /* 0x0000000912117c11 */ /* 0x000fca00090f140f */
[----:B------:R-:W2:Y:S04]  /*0e70*/  LDG.E R20, desc[UR4][R20.64] ;  /* 0x0000000414147981 */ /* 0x000ea8000c1e1900 */
[----:B------:R-:W2:Y:S02]  /*0e80*/  LDG.E R16, desc[UR10][R16.64] ;  /* 0x0000000a10107981 */ /* 0x000ea4000c1e1900 */
[----:B--2---:R-:W-:-:S07]  /*0e90*/  FFMA R3, R20, R16, R3 ;  /* 0x0000001014037223 */ /* 0x004fce0000000003 */
.L_x_6:
[----:B------:R-:W0:Y:S01]  /*0ea0*/  LDCU.64 UR4, c[0x0][0x3a0] ;  /* 0x00007400ff0477ac */ /* 0x000e220008000a00 */
[----:B------:R-:W1:Y:S01]  /*0eb0*/  LDC.64 R14, c[0x0][0x398] ;  /* 0x0000e600ff0e7b82 */ /* 0x000e620000000a00 */
[----:B------:R-:W2:Y:S01]  /*0ec0*/  LDCU.64 UR6, c[0x0][0x380] ;  /* 0x00007000ff0677ac */ /* 0x000ea20008000a00 */
[----:B0-----:R-:W-:Y:S02]  /*0ed0*/  IMAD R16, R6, UR4, RZ ;  /* 0x0000000406107c24 */ /* 0x001fe4000f8e02ff */
[----:B------:R-:W-:Y:S01]  /*0ee0*/  IMAD.WIDE.U32 R18, R7, UR4, R4 ;  /* 0x0000000407127c25 */ /* 0x000fe2000f8e0004 */
[----:B------:R-:W-:-:S03]  /*0ef0*/  R2UR UR4, R10 ;  /* 0x000000000a0472ca */ /* 0x000fc600000e0000 */
[----:B------:R-:W-:Y:S01]  /*0f00*/  IMAD R17, R7, UR5, R16 ;  /* 0x0000000507117c24 */ /* 0x000fe2000f8e0210 */
[----:B--2---:R-:W-:Y:S02]  /*0f10*/  LEA R16, P1, R18, UR6, 0x2 ;  /* 0x0000000612107c11 */ /* 0x004fe4000f8210ff */
[----:B------:R-:W-:Y:S01]  /*0f20*/  R2UR UR5, R11 ;  /* 0x000000000b0572ca */ /* 0x000fe200000e0000 */
[----:B------:R-:W-:-:S05]  /*0f30*/  IMAD.IADD R17, R17, 0x1, R19 ;  /* 0x0000000111117824 */ /* 0x000fca00078e0213 */
[----:B------:R-:W-:Y:S02]  /*0f40*/  LEA.HI.X R17, R18, UR7, R17, 0x2, P1 ;  /* 0x0000000712117c11 */ /* 0x000fe400088f1411 */
[----:B------:R-:W-:-:S05]  /*0f50*/  IADD3 R4, P1, PT, R4, 0x1, RZ ;  /* 0x0000000104047810 */ /* 0x000fca0007f3e0ff */
[----:B------:R-:W-:Y:S01]  /*0f60*/  IMAD.X R5, RZ, RZ, R5, P1 ;  /* 0x000000ffff057224 */ /* 0x000fe200008e0605 */
[----:B-1----:R-:W-:Y:S01]  /*0f70*/  ISETP.NE.U32.AND P1, PT, R4, R14, PT ;  /* 0x0000000e0400720c */ /* 0x002fe20003f25070 */
[----:B------:R0:W-:Y:S03]  /*0f80*/  STG.E desc[UR4][R16.64], R3 ;  /* 0x0000000310007986 */ /* 0x0001e6000c101904 */
[----:B------:R-:W-:-:S13]  /*0f90*/  ISETP.NE.AND.EX P1, PT, R5, R15, PT, P1 ;  /* 0x0000000f0500720c */ /* 0x000fda0003f25310 */
[----:B0-----:R-:W-:Y:S05]  /*0fa0*/  @P1 BRA `(.L_x_9) ;  /* 0xfffffff000bc1947 */ /* 0x001fea000383ffff */
[----:B------:R-:W-:Y:S05]  /*0fb0*/  BSYNC.RECONVERGENT B0 ;  /* 0x0000000000007941 */ /* 0x000fea0003800200 */
.L_x_2:
[----:B------:R-:W-:-:S04]  /*0fc0*/  IADD3 R7, P2, PT, R7, 0x1, RZ ;  /* 0x0000000107077810 */ /* 0x000fc80007f5e0ff */
[----:B------:R-:W-:Y:S01]  /*0fd0*/  ISETP.NE.U32.AND P1, PT, R7, R14, PT ;  /* 0x0000000e0700720c */ /* 0x000fe20003f25070 */
[----:B------:R-:W-:-:S05]  /*0fe0*/  IMAD.X R6, RZ, RZ, R6, P2 ;  /* 0x000000ffff067224 */ /* 0x000fca00010e0606 */
[----:B------:R-:W-:-:S13]  /*0ff0*/  ISETP.NE.AND.EX P1, PT, R6, R15, PT, P1 ;  /* 0x0000000f0600720c */ /* 0x000fda0003f25310 */
[----:B------:R-:W-:Y:S05]  /*1000*/  @!P1 EXIT ;  /* 0x000000000000994d */ /* 0x000fea0003800000 */
[----:B------:R-:W-:Y:S05]  /*1010*/  BRA `(.L_x_10) ;  /* 0xfffffff000987947 */ /* 0x000fea000383ffff */
.L_x_1:
[C---:B------:R-:W-:Y:S01]  /*1020*/  LOP3.LUT R20, R8.reuse, 0x7, RZ, 0xc0, !PT ;  /* 0x0000000708147812 */ /* 0x040fe200078ec0ff */
[----:B------:R-:W-:Y:S01]  /*1030*/  IMAD.MOV.U32 R12, RZ, RZ, RZ ;  /* 0x000000ffff0c7224 */ /* 0x000fe200078e00ff */
[----:B------:R-:W-:Y:S02]  /*1040*/  LOP3.LUT R21, R8, 0x3, RZ, 0xc0, !PT ;  /* 0x0000000308157812 */ /* 0x000fe400078ec0ff */
[----:B------:R-:W-:Y:S02]  /*1050*/  IADD3 R0, P1, PT, R20, -0x1, RZ ;  /* 0xffffffff14007810 */ /* 0x000fe40007f3e0ff */
[----:B------:R-:W-:Y:S02]  /*1060*/  LOP3.LUT R8, R8, 0xfffffff8, RZ, 0xc0, !PT ;  /* 0xfffffff808087812 */ /* 0x000fe400078ec0ff */
[----:B------:R-:W-:Y:S01]  /*1070*/  ISETP.GE.U32.AND P0, PT, R0, 0x3, PT ;  /* 0x000000030000780c */ /* 0x000fe20003f06070 */
[----:B------:R-:W-:-:S05]  /*1080*/  IMAD.X R0, RZ, RZ, -0x1, P1 ;  /* 0xffffffffff007424 */ /* 0x000fca00008e06ff */
[----:B------:R-:W-:Y:S02]  /*1090*/  ISETP.GE.U32.AND.EX P0, PT, R0, RZ, PT, P0 ;  /* 0x000000ff0000720c */ /* 0x000fe40003f06100 */
[----:B------:R-:W-:Y:S01]  /*10a0*/  LOP3.LUT R0, R9, 0x7fffffff, RZ, 0xc0, !PT ;  /* 0x7fffffff09007812 */ /* 0x000fe200078ec0ff */
[----:B------:R-:W-:-:S10]  /*10b0*/  IMAD.MOV.U32 R9, RZ, RZ, RZ ;  /* 0x000000ffff097224 */ /* 0x000fd400078e00ff */
.L_x_17:
[----:B0-----:R-:W0:Y:S01]  /*10c0*/  LDC.64 R2, c[0x0][0x398] ;  /* 0x0000e600ff027b82 */ /* 0x001e220000000a00 */
[----:B------:R-:W-:Y:S01]  /*10d0*/  IMAD.MOV.U32 R13, RZ, RZ, R9 ;  /* 0x000000ffff0d7224 */ /* 0x000fe200078e0009 */
[----:B------:R-:W-:Y:S01]  /*10e0*/  IADD3 R9, P1, PT, R9, 0x1, RZ ;  /* 0x0000000109097810 */ /* 0x000fe20007f3e0ff */
[--C-:B------:R-:W-:Y:S02]  /*10f0*/  IMAD.MOV.U32 R15, RZ, RZ, R12.reuse ;  /* 0x000000ffff0f7224 */ /* 0x100fe400078e000c */
[----:B------:R-:W-:Y:S02]  /*1100*/  IMAD.MOV.U32 R14, RZ, RZ, RZ ;  /* 0x000000ffff0e7224 */ /* 0x000fe400078e00ff */
[----:B------:R-:W-:Y:S01]  /*1110*/  IMAD.X R12, RZ, RZ, R12, P1 ;  /* 0x000000ffff0c7224 */ /* 0x000fe200008e060c */
[----:B0-----:R-:W-:Y:S02]  /*1120*/  ISETP.GE.U32.AND P2, PT, R2, 0x8, PT ;  /* 0x000000080200780c */ /* 0x001fe40003f46070 */
[----:B------:R-:W-:-:S02]  /*1130*/  ISETP.NE.U32.AND P1, PT, R9, R2, PT ;  /* 0x000000020900720c */ /* 0x000fc40003f25070 */
[----:B------:R-:W-:Y:S02]  /*1140*/  ISETP.GE.U32.AND.EX P2, PT, R3, RZ, PT, P2 ;  /* 0x000000ff0300720c */ /* 0x000fe40003f46120 */
[----:B------:R-:W-:Y:S01]  /*1150*/  ISETP.NE.AND.EX P1, PT, R12, R3, PT, P1 ;  /* 0x000000030c00720c */ /* 0x000fe20003f25310 */
[----:B------:R-:W-:-:S10]  /*1160*/  IMAD.MOV.U32 R3, RZ, RZ, RZ ;  /* 0x000000ffff037224 */ /* 0x000fd400078e00ff */
[----:B-123--:R-:W-:Y:S05]  /*1170*/  @!P2 BRA `(.L_x_11) ;  /* 0x0000000000b4a947 */ /* 0x00efea0003800000 */
[----:B------:R-:W0:Y:S01]  /*1180*/  LDC.64 R6, c[0x0][0x3a0] ;  /* 0x0000e800ff067b82 */ /* 0x000e220000000a00 */
[----:B------:R-:W-:Y:S01]  /*1190*/  BSSY.RECONVERGENT B0, `(.L_x_12) ;  /* 0x0000029000007945 */ /* 0x000fe20003800200 */
[----:B------:R-:W-:-:S06]  /*11a0*/  IMAD.MOV.U32 R23, RZ, RZ, RZ ;  /* 0x000000ffff177224 */ /* 0x000fcc00078e00ff */
[----:B------:R-:W1:Y:S01]  /*11b0*/  LDC.64 R4, c[0x0][0x380] ;  /* 0x0000e000ff047b82 */ /* 0x000e620000000a00 */
[----:B0-----:R-:W-:-:S04]  /*11c0*/  IMAD R14, R15, R6, RZ ;  /* 0x000000060f0e7224 */ /* 0x001fc800078e02ff */
[----:B------:R-:W-:Y:S02]  /*11d0*/  IMAD R25, R13, R7, R14 ;  /* 0x000000070d197224 */ /* 0x000fe400078e020e */
[----:B------:R-:W-:-:S07]  /*11e0*/  IMAD.MOV.U32 R7, RZ, RZ, RZ ;  /* 0x000000ffff077224 */ /* 0x000fce00078e00ff */
.L_x_13:
[----:B------:R-:W-:Y:S01]  /*11f0*/  IMAD.MOV.U32 R16, RZ, RZ, R23 ;  /* 0x000000ffff107224 */ /* 0x000fe200078e0017 */
[C---:B------:R-:W-:Y:S01]  /*1200*/  R2UR UR4, R10.reuse ;  /* 0x000000000a0472ca */ /* 0x040fe200000e0000 */
[----:B------:R-:W-:Y:S01]  /*1210*/  IMAD.MOV.U32 R17, RZ, RZ, R7 ;  /* 0x000000ffff117224 */ /* 0x000fe200078e0007 */
[----:B------:R-:W-:Y:S02]  /*1220*/  R2UR UR5, R11 ;  /* 0x000000000b0572ca */ /* 0x000fe400000e0000 */
[C---:B------:R-:W-:Y:S01]  /*1230*/  R2UR UR6, R10.reuse ;  /* 0x000000000a0672ca */ /* 0x040fe200000e0000 */
[----:B------:R-:W-:Y:S01]  /*1240*/  IMAD.WIDE.U32 R16, R13, R6, R16 ;  /* 0x000000060d107225 */ /* 0x000fe200078e0010 */
[----:B------:R-:W-:Y:S02]  /*1250*/  R2UR UR7, R11 ;  /* 0x000000000b0772ca */ /* 0x000fe400000e0000 */
[----:B------:R-:W-:Y:S01]  /*1260*/  R2UR UR8, R10 ;  /* 0x000000000a0872ca */ /* 0x000fe200000e0000 */
[----:B------:R-:W-:Y:S01]  /*1270*/  IMAD.IADD R3, R17, 0x1, R25 ;  /* 0x0000000111037824 */ /* 0x000fe200078e0219 */
[----:B01----:R-:W-:-:S02]  /*1280*/  LEA R18, P2, R16, R4, 0x2 ;  /* 0x0000000410127211 */ /* 0x003fc400078410ff */
[----:B------:R-:W-:Y:S02]  /*1290*/  R2UR UR9, R11 ;  /* 0x000000000b0972ca */ /* 0x000fe400000e0000 */
[----:B------:R-:W-:Y:S02]  /*12a0*/  LEA.HI.X R19, R16, R5, R3, 0x2, P2 ;  /* 0x0000000510137211 */ /* 0x000fe400010f1403 */
[----:B------:R-:W-:Y:S02]  /*12b0*/  IADD3 R23, P2, PT, R23, 0x8, RZ ;  /* 0x0000000817177810 */ /* 0x000fe40007f5e0ff */
[C---:B------:R-:W-:Y:S01]  /*12c0*/  R2UR UR10, R10.reuse ;  /* 0x000000000a0a72ca */ /* 0x040fe200000e0000 */
[----:B------:R0:W-:Y:S01]  /*12d0*/  STG.E desc[UR4][R18.64], RZ ;  /* 0x000000ff12007986 */ /* 0x0001e2000c101904 */
[----:B------:R-:W-:Y:S01]  /*12e0*/  R2UR UR11, R11 ;  /* 0x000000000b0b72ca */ /* 0x000fe200000e0000 */
[----:B------:R-:W-:Y:S01]  /*12f0*/  IMAD.X R7, RZ, RZ, R7, P2 ;  /* 0x000000ffff077224 */ /* 0x000fe200010e0607 */
[----:B------:R-:W-:Y:S01]  /*1300*/  ISETP.NE.U32.AND P2, PT, R23, R8, PT ;  /* 0x000000081700720c */ /* 0x000fe20003f45070 */
[----:B------:R0:W-:Y:S01]  /*1310*/  STG.E desc[UR6][R18.64+0x4], RZ ;  /* 0x000004ff12007986 */ /* 0x0001e2000c101906 */
[----:B------:R-:W-:-:S02]  /*1320*/  R2UR UR12, R10 ;  /* 0x000000000a0c72ca */ /* 0x000fc400000e0000 */
[C---:B------:R-:W-:Y:S01]  /*1330*/  R2UR UR13, R11.reuse ;  /* 0x000000000b0d72ca */ /* 0x040fe200000e0000 */
[----:B------:R0:W-:Y:S01]  /*1340*/  STG.E desc[UR8][R18.64+0x8], RZ ;  /* 0x000008ff12007986 */ /* 0x0001e2000c101908 */
[C---:B------:R-:W-:Y:S02]  /*1350*/  R2UR UR14, R10.reuse ;  /* 0x000000000a0e72ca */ /* 0x040fe400000e0000 */
[C---:B------:R-:W-:Y:S02]  /*1360*/  R2UR UR15, R11.reuse ;  /* 0x000000000b0f72ca */ /* 0x040fe400000e0000 */
[C---:B------:R-:W-:Y:S01]  /*1370*/  R2UR UR16, R10.reuse ;  /* 0x000000000a1072ca */ /* 0x040fe200000e0000 */
[----:B------:R0:W-:Y:S01]  /*1380*/  STG.E desc[UR10][R18.64+0xc], RZ ;  /* 0x00000cff12007986 */ /* 0x0001e2000c10190a */
[----:B------:R-:W-:Y:S02]  /*1390*/  R2UR UR17, R11 ;  /* 0x000000000b1172ca */ /* 0x000fe400000e0000 */
[----:B------:R-:W-:-:S02]  /*13a0*/  R2UR UR18, R10 ;  /* 0x000000000a1272ca */ /* 0x000fc400000e0000 */
[----:B------:R-:W-:Y:S01]  /*13b0*/  R2UR UR19, R11 ;  /* 0x000000000b1372ca */ /* 0x000fe200000e0000 */
[----:B------:R0:W-:Y:S01]  /*13c0*/  STG.E desc[UR12][R18.64+0x10], RZ ;  /* 0x000010ff12007986 */ /* 0x0001e2000c10190c */
[----:B------:R-:W-:-:S03]  /*13d0*/  ISETP.NE.AND.EX P2, PT, R7, R0, PT, P2 ;  /* 0x000000000700720c */ /* 0x000fc60003f45320 */
[----:B------:R0:W-:Y:S04]  /*13e0*/  STG.E desc[UR14][R18.64+0x14], RZ ;  /* 0x000014ff12007986 */ /* 0x0001e8000c10190e */
[----:B------:R0:W-:Y:S04]  /*13f0*/  STG.E desc[UR16][R18.64+0x18], RZ ;  /* 0x000018ff12007986 */ /* 0x0001e8000c101910 */
[----:B------:R0:W-:Y:S02]  /*1400*/  STG.E desc[UR18][R18.64+0x1c], RZ ;  /* 0x00001cff12007986 */ /* 0x0001e4000c101912 */
[----:B------:R-:W-:Y:S05]  /*1410*/  @P2 BRA `(.L_x_13) ;  /* 0xfffffffc00742947 */ /* 0x000fea000383ffff */
[----:B------:R-:W-:Y:S05]  /*1420*/  BSYNC.RECONVERGENT B0 ;  /* 0x0000000000007941 */ /* 0x000fea0003800200 */
.L_x_12:
[----:B------:R-:W-:Y:S02]  /*1430*/  IMAD.MOV.U32 R14, RZ, RZ, R8 ;  /* 0x000000ffff0e7224 */ /* 0x000fe400078e0008 */
[----:B------:R-:W-:-:S07]  /*1440*/  IMAD.MOV.U32 R3, RZ, RZ, R0 ;  /* 0x000000ffff037224 */ /* 0x000fce00078e0000 */
.L_x_11:
[----:B------:R-:W-:-:S04]  /*1450*/  ISETP.NE.U32.AND P2, PT, R20, RZ, PT ;  /* 0x000000ff1400720c */ /* 0x000fc80003f45070 */
[----:B------:R-:W-:-:S13]  /*1460*/  ISETP.NE.AND.EX P2, PT, RZ, RZ, PT, P2 ;  /* 0x000000ffff00720c */ /* 0x000fda0003f45320 */
[----:B------:R-:W-:Y:S05]  /*1470*/  @!P2 BRA `(.L_x_14) ;  /* 0x0000000000f8a947 */ /* 0x000fea0003800000 */
[----:B------:R-:W-:-:S04]  /*1480*/  ISETP.NE.U32.AND P2, PT, R21, RZ, PT ;  /* 0x000000ff1500720c */ /* 0x000fc80003f45070 */
[----:B------:R-:W-:Y:S01]  /*1490*/  ISETP.NE.AND.EX P2, PT, RZ, RZ, PT, P2 ;  /* 0x000000ffff00720c */ /* 0x000fe20003f45320 */
[----:B------:R-:W-:-:S12]  /*14a0*/  @!P0 BRA `(.L_x_15) ;  /* 0x0000000000608947 */ /* 0x000fd80003800000 */
[----:B------:R-:W1:Y:S01]  /*14b0*/  LDCU.64 UR4, c[0x0][0x3a0] ;  /* 0x00007400ff0477ac */ /* 0x000e620008000a00 */
[----:B------:R-:W-:Y:S01]  /*14c0*/  IMAD.MOV.U32 R4, RZ, RZ, R14 ;  /* 0x000000ffff047224 */ /* 0x000fe200078e000e */
[C---:B------:R-:W-:Y:S01]  /*14d0*/  R2UR UR8, R10.reuse ;  /* 0x000000000a0872ca */ /* 0x040fe200000e0000 */
[----:B------:R-:W-:Y:S01]  /*14e0*/  IMAD.MOV.U32 R5, RZ, RZ, R3 ;  /* 0x000000ffff057224 */ /* 0x000fe200078e0003 */
[----:B------:R-:W2:Y:S01]  /*14f0*/  LDCU.64 UR6, c[0x0][0x380] ;  /* 0x00007000ff0677ac */ /* 0x000ea20008000a00 */
[C---:B------:R-:W-:Y:S02]  /*1500*/  R2UR UR9, R11.reuse ;  /* 0x000000000b0972ca */ /* 0x040fe400000e0000 */
[C---:B------:R-:W-:Y:S02]  /*1510*/  R2UR UR10, R10.reuse ;  /* 0x000000000a0a72ca */ /* 0x040fe400000e0000 */
[----:B------:R-:W-:Y:S02]  /*1520*/  R2UR UR11, R11 ;  /* 0x000000000b0b72ca */ /* 0x000fe400000e0000 */
[----:B------:R-:W-:-:S02]  /*1530*/  R2UR UR12, R10 ;  /* 0x000000000a0c72ca */ /* 0x000fc400000e0000 */
[----:B------:R-:W-:Y:S01]  /*1540*/  R2UR UR13, R11 ;  /* 0x000000000b0d72ca */ /* 0x000fe200000e0000 */
[----:B-1----:R-:W-:Y:S02]  /*1550*/  IMAD R16, R15, UR4, RZ ;  /* 0x000000040f107c24 */ /* 0x002fe4000f8e02ff */
[----:B------:R-:W-:Y:S01]  /*1560*/  IMAD.WIDE.U32 R6, R13, UR4, R4 ;  /* 0x000000040d067c25 */ /* 0x000fe2000f8e0004 */
[----:B------:R-:W-:-:S03]  /*1570*/  R2UR UR4, R10 ;  /* 0x000000000a0472ca */ /* 0x000fc600000e0000 */
[----:B------:R-:W-:Y:S01]  /*1580*/  IMAD R5, R13, UR5, R16 ;  /* 0x000000050d057c24 */ /* 0x000fe2000f8e0210 */
[----:B------:R-:W-:Y:S02]  /*1590*/  R2UR UR5, R11 ;  /* 0x000000000b0572ca */ /* 0x000fe400000e0000 */
[----:B--2---:R-:W-:Y:S01]  /*15a0*/  LEA R4, P3, R6, UR6, 0x2 ;  /* 0x0000000606047c11 */ /* 0x004fe2000f8610ff */
[----:B------:R-:W-:-:S05]  /*15b0*/  IMAD.IADD R5, R5, 0x1, R7 ;  /* 0x0000000105057824 */ /* 0x000fca00078e0207 */
[----:B------:R-:W-:Y:S02]  /*15c0*/  LEA.HI.X R5, R6, UR7, R5, 0x2, P3 ;  /* 0x0000000706057c11 */ /* 0x000fe400098f1405 */
[----:B------:R-:W-:-:S03]  /*15d0*/  IADD3 R14, P3, PT, R14, 0x4, RZ ;  /* 0x000000040e0e7810 */ /* 0x000fc60007f7e0ff */
[----:B------:R1:W-:Y:S02]  /*15e0*/  STG.E desc[UR4][R4.64], RZ ;  /* 0x000000ff04007986 */ /* 0x0003e4000c101904 */
[----:B------:R-:W-:Y:S02]  /*15f0*/  IMAD.X R3, RZ, RZ, R3, P3 ;  /* 0x000000ffff037224 */ /* 0x000fe400018e0603 */
[----:B------:R1:W-:Y:S04]  /*1600*/  STG.E desc[UR8][R4.64+0x4], RZ ;  /* 0x000004ff04007986 */ /* 0x0003e8000c101908 */
[----:B------:R1:W-:Y:S04]  /*1610*/  STG.E desc[UR10][R4.64+0x8], RZ ;  /* 0x000008ff04007986 */ /* 0x0003e8000c10190a */
[----:B------:R1:W-:Y:S02]  /*1620*/  STG.E desc[UR12][R4.64+0xc], RZ ;  /* 0x00000cff04007986 */ /* 0x0003e4000c10190c */
.L_x_15:
[----:B------:R-:W-:Y:S05]  /*1630*/  @!P2 BRA `(.L_x_14) ;  /* 0x000000000088a947 */ /* 0x000fea0003800000 */
[----:B------:R-:W-:Y:S02]  /*1640*/  ISETP.NE.U32.AND P2, PT, R21, 0x1, PT ;  /* 0x000000011500780c */ /* 0x000fe40003f45070 */
[----:B------:R-:W-:Y:S02]  /*1650*/  LOP3.LUT P3, RZ, R2, 0x1, RZ, 0xc0, !PT ;  /* 0x0000000102ff7812 */ /* 0x000fe4000786c0ff */
[----:B------:R-:W-:-:S13]  /*1660*/  ISETP.NE.AND.EX P2, PT, RZ, RZ, PT, P2 ;  /* 0x000000ffff00720c */ /* 0x000fda0003f45320 */
[----:B------:R-:W-:Y:S05]  /*1670*/  @!P2 BRA `(.L_x_16) ;  /* 0x000000000044a947 */ /* 0x000fea0003800000 */
[----:B------:R-:W2:Y:S01]  /*1680*/  LDCU.64 UR4, c[0x0][0x3a0] ;  /* 0x00007400ff0477ac */ /* 0x000ea20008000a00 */
[----:B------:R-:W-:Y:S01]  /*1690*/  IMAD.MOV.U32 R2, RZ, RZ, R14 ;  /* 0x000000ffff027224 */ /* 0x000fe200078e000e */
[C---:B------:R-:W-:Y:S01]  /*16a0*/  R2UR UR8, R10.reuse ;  /* 0x000000000a0872ca */ /* 0x040fe200000e0000 */
[----:B------:R-:W3:Y:S01]  /*16b0*/  LDCU.64 UR6, c[0x0][0x380] ;  /* 0x00007000ff0677ac */ /* 0x000ee20008000a00 */
[----:B------:R-:W-:Y:S01]  /*16c0*/  R2UR UR9, R11 ;  /* 0x000000000b0972ca */ /* 0x000fe200000e0000 */
[----:B--2---:R-:W-:Y:S02]  /*16d0*/  IMAD R6, R15, UR4, RZ ;  /* 0x000000040f067c24 */ /* 0x004fe4000f8e02ff */
[----:B-1----:R-:W-:Y:S01]  /*16e0*/  IMAD.WIDE.U32 R4, R13, UR4, R2 ;  /* 0x000000040d047c25 */ /* 0x002fe2000f8e0002 */
[----:B------:R-:W-:-:S03]  /*16f0*/  R2UR UR4, R10 ;  /* 0x000000000a0472ca */ /* 0x000fc600000e0000 */
[----:B------:R-:W-:Y:S01]  /*1700*/  IMAD R7, R13, UR5, R6 ;  /* 0x000000050d077c24 */ /* 0x000fe2000f8e0206 */
[----:B------:R-:W-:Y:S02]  /*1710*/  R2UR UR5, R11 ;  /* 0x000000000b0572ca */ /* 0x000fe400000e0000 */
[----:B---3--:R-:W-:Y:S01]  /*1720*/  LEA R6, P2, R4, UR6, 0x2 ;  /* 0x0000000604067c11 */ /* 0x008fe2000f8410ff */
[----:B------:R-:W-:-:S05]  /*1730*/  IMAD.IADD R7, R7, 0x1, R5 ;  /* 0x0000000107077824 */ /* 0x000fca00078e0205 */
[----:B------:R-:W-:Y:S02]  /*1740*/  LEA.HI.X R7, R4, UR7, R7, 0x2, P2 ;  /* 0x0000000704077c11 */ /* 0x000fe400090f1407 */
[----:B------:R-:W-:-:S03]  /*1750*/  IADD3 R14, P2, PT, R14, 0x2, RZ ;  /* 0x000000020e0e7810 */ /* 0x000fc60007f5e0ff */
[----:B------:R2:W-:Y:S02]  /*1760*/  STG.E desc[UR4][R6.64], RZ ;  /* 0x000000ff06007986 */ /* 0x0005e4000c101904 */
[----:B------:R-:W-:Y:S02]  /*1770*/  IMAD.X R3, RZ, RZ, R3, P2 ;  /* 0x000000ffff037224 */ /* 0x000fe400010e0603 */
[----:B------:R2:W-:Y:S06]  /*1780*/  STG.E desc[UR8][R6.64+0x4], RZ ;  /* 0x000004ff06007986 */ /* 0x0005ec000c101908 */
.L_x_16:
[----:B------:R-:W-:Y:S05]  /*1790*/  @!P3 BRA `(.L_x_14) ;  /* 0x000000000030b947 */ /* 0x000fea0003800000 */
[----:B------:R-:W1:Y:S01]  /*17a0*/  LDCU.64 UR4, c[0x0][0x3a0] ;  /* 0x00007400ff0477ac */ /* 0x000e620008000a00 */
[----:B------:R-:W-:Y:S01]  /*17b0*/  IMAD.MOV.U32 R2, RZ, RZ, R14 ;  /* 0x000000ffff027224 */ /* 0x000fe200078e000e */
[----:B------:R-:W3:Y:S01]  /*17c0*/  LDCU.64 UR6, c[0x0][0x380] ;  /* 0x00007000ff0677ac */ /* 0x000ee20008000a00 */
[----:B-1----:R-:W-:Y:S02]  /*17d0*/  IMAD R4, R15, UR4, RZ ;  /* 0x000000040f047c24 */ /* 0x002fe4000f8e02ff */
[----:B------:R-:W-:Y:S01]  /*17e0*/  IMAD.WIDE.U32 R2, R13, UR4, R2 ;  /* 0x000000040d027c25 */ /* 0x000fe2000f8e0002 */
[----:B------:R-:W-:-:S03]  /*17f0*/  R2UR UR4, R10 ;  /* 0x000000000a0472ca */ /* 0x000fc600000e0000 */
[----:B------:R-:W-:Y:S01]  /*1800*/  IMAD R5, R13, UR5, R4 ;  /* 0x000000050d057c24 */ /* 0x000fe2000f8e0204 */
[----:B------:R-:W-:Y:S02]  /*1810*/  R2UR UR5, R11 ;  /* 0x000000000b0572ca */ /* 0x000fe400000e0000 */
[----:B---3--:R-:W-:Y:S01]  /*1820*/  LEA R4, P2, R2, UR6, 0x2 ;  /* 0x0000000602047c11 */ /* 0x008fe2000f8410ff */
[----:B------:R-:W-:-:S05]  /*1830*/  IMAD.IADD R3, R5, 0x1, R3 ;  /* 0x0000000105037824 */ /* 0x000fca00078e0203 */
[----:B------:R-:W-:-:S05]  /*1840*/  LEA.HI.X R5, R2, UR7, R3, 0x2, P2 ;  /* 0x0000000702057c11 */ /* 0x000fca00090f1403 */
[----:B------:R3:W-:Y:S02]  /*1850*/  STG.E desc[UR4][R4.64], RZ ;  /* 0x000000ff04007986 */ /* 0x0007e4000c101904 */
.L_x_14:
[----:B------:R-:W-:Y:S05]  /*1860*/  @P1 BRA `(.L_x_17) ;  /* 0xfffffff800141947 */ /* 0x000fea000383ffff */
[----:B------:R-:W-:Y:S05]  /*1870*/  EXIT ;  /* 0x000000000000794d */ /* 0x000fea0003800000 */
.L_x_18:
[----:B------:R-:W-:-:S00]  /*1880*/  BRA `(.L_x_18) ;  /* 0xfffffffc00fc7947 */ /* 0x000fc0000383ffff */
[----:B------:R-:W-:-:S00]  /*1890*/  NOP ;  /* 0x0000000000007918 */ /* 0x000fc00000000000 */
        /* <DEDUP_REMOVED lines=14> */
.L_x_19:


//--------------------- .nv.global.init           --------------------------
	.section	.nv.global.init,"aw",@progbits
.nv.global.init:
	.type		$str,@object
	.size		$str,(.L_0 - $str)
$str:
        /*0000*/ 	.byte	0x59, 0x6f, 0x75, 0x20, 0x6d, 0x75, 0x74, 0x6c, 0x69, 0x70, 0x6c, 0x69, 0x63, 0x61, 0x74, 0x69
        /*0010*/ 	.byte	0x6f, 0x6e, 0x20, 0x64, 0x6f, 0x65, 0x73, 0x6e, 0x27, 0x74, 0x20, 0x77, 0x6f, 0x72, 0x6b, 0x0a
        /*0020*/ 	.byte	0x00
.L_0:


//--------------------- .nv.shared.reserved.0     --------------------------
	.section	.nv.shared.reserved.0,"aw",@nobits
	.weak		__nv_reservedSMEM_offset_0_alias
	.size		__nv_reservedSMEM_offset_0_alias, 0, 64
	.other		__nv_reservedSMEM_offset_0_alias,@"STO_CUDA_RESERVED_SHARED STV_DEFAULT"
__nv_reservedSMEM_offset_0_alias:
	.zero		0
	.zero		64


//--------------------- .nv.constant0._Z10gpu_mmultiPfS_S_lll --------------------------
	.section	.nv.constant0._Z10gpu_mmultiPfS_S_lll,"a",@progbits
	.sectionflags	@""
	.align	4
.nv.constant0._Z10gpu_mmultiPfS_S_lll:
	.zero		944


//--------------------- SYMBOLS --------------------------

	.type		.nv.reservedSmem.offset0,@object
	.size		.nv.reservedSmem.offset0,0x4
	.type		vprintf,@function
